//
// Generated by NVIDIA NVVM Compiler
//
// Compiler Build ID: CL-36424714
// Cuda compilation tools, release 13.0, V13.0.88
// Based on NVVM 20.0.0
//

.version 9.0
.target sm_100
.address_size 64

	// .globl	main_kernel0
// _ZZ12main_kernel0E8A_shared has been demoted
// _ZZ12main_kernel0E8B_shared has been demoted

.visible .entry main_kernel0(
	.param .u64 .ptr .align 1 main_kernel0_param_0,
	.param .u64 .ptr .align 1 main_kernel0_param_1,
	.param .u64 .ptr .align 1 main_kernel0_param_2
)
.maxntid 64
{
	.reg .pred 	%p<5>;
	.reg .b16 	%rs<36>;
	.reg .b32 	%r<115>;
	.reg .b32 	%f<1766>;
	.reg .b64 	%rd<100>;
	// demoted variable
	.shared .align 4 .b8 _ZZ12main_kernel0E8A_shared[3456];
	// demoted variable
	.shared .align 4 .b8 _ZZ12main_kernel0E8B_shared[9216];
	ld.param.u64 	%rd19, [main_kernel0_param_0];
	ld.param.u64 	%rd9, [main_kernel0_param_1];
	mov.u32 	%r1, %tid.x;
	mul.wide.u32 	%rd20, %r1, 4;
	mov.u32 	%r18, _ZZ12main_kernel0E8A_shared;
	cvt.u64.u32 	%rd21, %r18;
	cvta.shared.u64 	%rd22, %rd21;
	add.s64 	%rd11, %rd22, %rd20;
	// begin inline asm
	{ .reg .u64 addr; cvta.to.shared.u64 addr, %rd11; cvt.u32.u64 %r10, addr; }

	// end inline asm
	mov.u32 	%r2, %ctaid.x;
	mul.hi.u32 	%r19, %r2, 715827883;
	shr.u32 	%r20, %r19, 1;
	mul.lo.s32 	%r3, %r20, 41472;
	shr.u32 	%r21, %r1, 3;
	mad.lo.s32 	%r22, %r21, 1152, %r3;
	and.b32  	%r23, %r1, 7;
	or.b32  	%r24, %r22, %r23;
	mul.wide.u32 	%rd23, %r24, 4;
	add.s64 	%rd12, %rd19, %rd23;
	// begin inline asm
	cp.async.ca.shared.global [%r10], [%rd12], 4;
	// end inline asm
	add.s64 	%rd13, %rd11, 256;
	// begin inline asm
	{ .reg .u64 addr; cvta.to.shared.u64 addr, %rd13; cvt.u32.u64 %r12, addr; }

	// end inline asm
	add.s64 	%rd14, %rd12, 36864;
	// begin inline asm
	cp.async.ca.shared.global [%r12], [%rd14], 4;
	// end inline asm
	add.s64 	%rd15, %rd11, 512;
	// begin inline asm
	{ .reg .u64 addr; cvta.to.shared.u64 addr, %rd15; cvt.u32.u64 %r14, addr; }

	// end inline asm
	add.s64 	%rd16, %rd12, 73728;
	// begin inline asm
	cp.async.ca.shared.global [%r14], [%rd16], 4;
	// end inline asm
	add.s64 	%rd17, %rd11, 768;
	// begin inline asm
	{ .reg .u64 addr; cvta.to.shared.u64 addr, %rd17; cvt.u32.u64 %r16, addr; }

	// end inline asm
	add.s64 	%rd18, %rd12, 110592;
	// begin inline asm
	cp.async.ca.shared.global [%r16], [%rd18], 4;
	// end inline asm
	setp.gt.u32 	%p1, %r1, 31;
	@%p1 bra 	$L__BB0_2;
	add.s64 	%rd24, %rd11, 1024;
	// begin inline asm
	{ .reg .u64 addr; cvta.to.shared.u64 addr, %rd24; cvt.u32.u64 %r25, addr; }

	// end inline asm
	add.s64 	%rd25, %rd12, 147456;
	// begin inline asm
	cp.async.ca.shared.global [%r25], [%rd25], 4;
	// end inline asm
$L__BB0_2:
	setp.gt.u32 	%p2, %r1, 31;
	shl.b32 	%r41, %r1, 2;
	mul.wide.u32 	%rd40, %r41, 4;
	mov.u32 	%r42, _ZZ12main_kernel0E8B_shared;
	cvt.u64.u32 	%rd41, %r42;
	cvta.shared.u64 	%rd42, %rd41;
	add.s64 	%rd26, %rd42, %rd40;
	// begin inline asm
	{ .reg .u64 addr; cvta.to.shared.u64 addr, %rd26; cvt.u32.u64 %r27, addr; }

	// end inline asm
	cvt.u16.u32 	%rs7, %r1;
	mul.lo.s16 	%rs8, %rs7, 43;
	shr.u16 	%rs9, %rs8, 10;
	mul.wide.u16 	%r43, %rs9, 1152;
	mul.lo.s32 	%r46, %r20, 12;
	sub.s32 	%r47, %r2, %r46;
	mul.lo.s32 	%r4, %r47, 96;
	add.s32 	%r5, %r43, %r4;
	mul.lo.s16 	%rs10, %rs9, 24;
	sub.s16 	%rs11, %rs7, %rs10;
	shl.b16 	%rs1, %rs11, 2;
	cvt.u32.u16 	%r48, %rs1;
	and.b32  	%r49, %r48, 252;
	add.s32 	%r50, %r5, %r49;
	mul.wide.u32 	%rd43, %r50, 4;
	add.s64 	%rd27, %rd9, %rd43;
	// begin inline asm
	cp.async.cg.shared.global [%r27], [%rd27], 16;
	// end inline asm
	add.s64 	%rd28, %rd26, 1024;
	// begin inline asm
	{ .reg .u64 addr; cvta.to.shared.u64 addr, %rd28; cvt.u32.u64 %r29, addr; }

	// end inline asm
	cvt.u16.u32 	%rs12, %r41;
	or.b16  	%rs13, %rs12, 256;
	mul.hi.u16 	%rs14, %rs13, 683;
	mul.lo.s16 	%rs2, %rs14, 1152;
	cvt.u32.u16 	%r51, %rs2;
	add.s16 	%rs15, %rs12, 64;
	mul.hi.u16 	%rs16, %rs15, 683;
	mul.lo.s16 	%rs17, %rs16, 96;
	sub.s16 	%rs3, %rs15, %rs17;
	cvt.u32.u16 	%r52, %rs3;
	add.s32 	%r53, %r4, %r52;
	add.s32 	%r54, %r53, %r51;
	mul.wide.u32 	%rd44, %r54, 4;
	add.s64 	%rd29, %rd9, %rd44;
	// begin inline asm
	cp.async.cg.shared.global [%r29], [%rd29], 16;
	// end inline asm
	add.s64 	%rd30, %rd26, 2048;
	// begin inline asm
	{ .reg .u64 addr; cvta.to.shared.u64 addr, %rd30; cvt.u32.u64 %r31, addr; }

	// end inline asm
	or.b16  	%rs18, %rs12, 512;
	mul.hi.u16 	%rs19, %rs18, 683;
	mul.lo.s16 	%rs4, %rs19, 1152;
	cvt.u32.u16 	%r55, %rs4;
	add.s16 	%rs20, %rs12, 32;
	mul.hi.u16 	%rs21, %rs20, 683;
	mul.lo.s16 	%rs22, %rs21, 96;
	sub.s16 	%rs5, %rs20, %rs22;
	cvt.u32.u16 	%r56, %rs5;
	add.s32 	%r57, %r4, %r56;
	add.s32 	%r58, %r57, %r55;
	mul.wide.u32 	%rd45, %r58, 4;
	add.s64 	%rd31, %rd9, %rd45;
	// begin inline asm
	cp.async.cg.shared.global [%r31], [%rd31], 16;
	// end inline asm
	// begin inline asm
	cp.async.commit_group;
	// end inline asm
	add.s64 	%rd32, %rd11, 1152;
	// begin inline asm
	{ .reg .u64 addr; cvta.to.shared.u64 addr, %rd32; cvt.u32.u64 %r33, addr; }

	// end inline asm
	add.s64 	%rd33, %rd12, 32;
	// begin inline asm
	cp.async.ca.shared.global [%r33], [%rd33], 4;
	// end inline asm
	add.s64 	%rd34, %rd11, 1408;
	// begin inline asm
	{ .reg .u64 addr; cvta.to.shared.u64 addr, %rd34; cvt.u32.u64 %r35, addr; }

	// end inline asm
	add.s64 	%rd35, %rd12, 36896;
	// begin inline asm
	cp.async.ca.shared.global [%r35], [%rd35], 4;
	// end inline asm
	add.s64 	%rd36, %rd11, 1664;
	// begin inline asm
	{ .reg .u64 addr; cvta.to.shared.u64 addr, %rd36; cvt.u32.u64 %r37, addr; }

	// end inline asm
	add.s64 	%rd37, %rd12, 73760;
	// begin inline asm
	cp.async.ca.shared.global [%r37], [%rd37], 4;
	// end inline asm
	add.s64 	%rd38, %rd11, 1920;
	// begin inline asm
	{ .reg .u64 addr; cvta.to.shared.u64 addr, %rd38; cvt.u32.u64 %r39, addr; }

	// end inline asm
	add.s64 	%rd39, %rd12, 110624;
	// begin inline asm
	cp.async.ca.shared.global [%r39], [%rd39], 4;
	// end inline asm
	@%p2 bra 	$L__BB0_4;
	add.s64 	%rd46, %rd11, 2176;
	// begin inline asm
	{ .reg .u64 addr; cvta.to.shared.u64 addr, %rd46; cvt.u32.u64 %r59, addr; }

	// end inline asm
	add.s64 	%rd47, %rd12, 147488;
	// begin inline asm
	cp.async.ca.shared.global [%r59], [%rd47], 4;
	// end inline asm
$L__BB0_4:
	add.s64 	%rd48, %rd26, 3072;
	// begin inline asm
	{ .reg .u64 addr; cvta.to.shared.u64 addr, %rd48; cvt.u32.u64 %r61, addr; }

	// end inline asm
	add.s64 	%rd49, %rd27, 36864;
	// begin inline asm
	cp.async.cg.shared.global [%r61], [%rd49], 16;
	// end inline asm
	add.s64 	%rd50, %rd26, 4096;
	// begin inline asm
	{ .reg .u64 addr; cvta.to.shared.u64 addr, %rd50; cvt.u32.u64 %r63, addr; }

	// end inline asm
	add.s64 	%rd51, %rd29, 36864;
	// begin inline asm
	cp.async.cg.shared.global [%r63], [%rd51], 16;
	// end inline asm
	add.s64 	%rd52, %rd26, 5120;
	// begin inline asm
	{ .reg .u64 addr; cvta.to.shared.u64 addr, %rd52; cvt.u32.u64 %r65, addr; }

	// end inline asm
	add.s64 	%rd53, %rd31, 36864;
	// begin inline asm
	cp.async.cg.shared.global [%r65], [%rd53], 16;
	// end inline asm
	// begin inline asm
	cp.async.commit_group;
	// end inline asm
	shr.u32 	%r68, %r1, 1;
	and.b32  	%r6, %r68, 24;
	mov.f32 	%f1712, 0f00000000;
	mov.b32 	%r114, 0;
	mov.f32 	%f1713, %f1712;
	mov.f32 	%f1714, %f1712;
	mov.f32 	%f1715, %f1712;
	mov.f32 	%f1716, %f1712;
	mov.f32 	%f1717, %f1712;
	mov.f32 	%f1718, %f1712;
	mov.f32 	%f1719, %f1712;
	mov.f32 	%f1720, %f1712;
	mov.f32 	%f1721, %f1712;
	mov.f32 	%f1722, %f1712;
	mov.f32 	%f1723, %f1712;
	mov.f32 	%f1724, %f1712;
	mov.f32 	%f1725, %f1712;
	mov.f32 	%f1726, %f1712;
	mov.f32 	%f1727, %f1712;
	mov.f32 	%f1728, %f1712;
	mov.f32 	%f1729, %f1712;
	mov.f32 	%f1730, %f1712;
	mov.f32 	%f1731, %f1712;
	mov.f32 	%f1732, %f1712;
	mov.f32 	%f1733, %f1712;
	mov.f32 	%f1734, %f1712;
	mov.f32 	%f1735, %f1712;
	mov.f32 	%f1736, %f1712;
	mov.f32 	%f1737, %f1712;
	mov.f32 	%f1738, %f1712;
	mov.f32 	%f1739, %f1712;
	mov.f32 	%f1740, %f1712;
	mov.f32 	%f1741, %f1712;
	mov.f32 	%f1742, %f1712;
	mov.f32 	%f1743, %f1712;
	mov.f32 	%f1744, %f1712;
	mov.f32 	%f1745, %f1712;
	mov.f32 	%f1746, %f1712;
	mov.f32 	%f1747, %f1712;
	mov.f32 	%f1748, %f1712;
	mov.f32 	%f1749, %f1712;
	mov.f32 	%f1750, %f1712;
	mov.f32 	%f1751, %f1712;
	mov.f32 	%f1752, %f1712;
	mov.f32 	%f1753, %f1712;
	mov.f32 	%f1754, %f1712;
	mov.f32 	%f1755, %f1712;
	mov.f32 	%f1756, %f1712;
	mov.f32 	%f1757, %f1712;
	mov.f32 	%f1758, %f1712;
	mov.f32 	%f1759, %f1712;
	mov.f32 	%f1760, %f1712;
	mov.f32 	%f1761, %f1712;
	mov.f32 	%f1762, %f1712;
	mov.f32 	%f1763, %f1712;
	mov.f32 	%f1764, %f1712;
	mov.f32 	%f1765, %f1712;
$L__BB0_5:
	setp.gt.u32 	%p3, %r1, 31;
	bar.sync 	0;
	cvt.u16.u32 	%rs6, %r114;
	add.s16 	%rs23, %rs6, 2;
	and.b16  	%rs24, %rs23, 255;
	mul.lo.s16 	%rs25, %rs24, 171;
	shr.u16 	%rs26, %rs25, 9;
	mul.lo.s16 	%rs27, %rs26, 3;
	sub.s16 	%rs28, %rs23, %rs27;
	cvt.u32.u16 	%r77, %rs28;
	and.b32  	%r8, %r77, 255;
	and.b16  	%rs29, %rs28, 255;
	mul.wide.u16 	%r78, %rs29, 288;
	mul.wide.u32 	%rd62, %r78, 4;
	add.s64 	%rd54, %rd11, %rd62;
	// begin inline asm
	{ .reg .u64 addr; cvta.to.shared.u64 addr, %rd54; cvt.u32.u64 %r69, addr; }

	// end inline asm
	shl.b32 	%r79, %r114, 3;
	mul.wide.s32 	%rd63, %r79, 4;
	add.s64 	%rd8, %rd12, %rd63;
	add.s64 	%rd55, %rd8, 64;
	// begin inline asm
	cp.async.ca.shared.global [%r69], [%rd55], 4;
	// end inline asm
	add.s64 	%rd56, %rd54, 256;
	// begin inline asm
	{ .reg .u64 addr; cvta.to.shared.u64 addr, %rd56; cvt.u32.u64 %r71, addr; }

	// end inline asm
	add.s64 	%rd57, %rd8, 36928;
	// begin inline asm
	cp.async.ca.shared.global [%r71], [%rd57], 4;
	// end inline asm
	add.s64 	%rd58, %rd54, 512;
	// begin inline asm
	{ .reg .u64 addr; cvta.to.shared.u64 addr, %rd58; cvt.u32.u64 %r73, addr; }

	// end inline asm
	add.s64 	%rd59, %rd8, 73792;
	// begin inline asm
	cp.async.ca.shared.global [%r73], [%rd59], 4;
	// end inline asm
	add.s64 	%rd60, %rd54, 768;
	// begin inline asm
	{ .reg .u64 addr; cvta.to.shared.u64 addr, %rd60; cvt.u32.u64 %r75, addr; }

	// end inline asm
	add.s64 	%rd61, %rd8, 110656;
	// begin inline asm
	cp.async.ca.shared.global [%r75], [%rd61], 4;
	// end inline asm
	@%p3 bra 	$L__BB0_7;
	add.s64 	%rd64, %rd54, 1024;
	// begin inline asm
	{ .reg .u64 addr; cvta.to.shared.u64 addr, %rd64; cvt.u32.u64 %r80, addr; }

	// end inline asm
	add.s64 	%rd65, %rd8, 147520;
	// begin inline asm
	cp.async.ca.shared.global [%r80], [%rd65], 4;
	// end inline asm
$L__BB0_7:
	mul.lo.s32 	%r88, %r8, 768;
	mul.wide.u32 	%rd72, %r88, 4;
	add.s64 	%rd66, %rd26, %rd72;
	// begin inline asm
	{ .reg .u64 addr; cvta.to.shared.u64 addr, %rd66; cvt.u32.u64 %r82, addr; }

	// end inline asm
	mul.lo.s32 	%r89, %r114, 9216;
	cvt.u64.u32 	%rd73, %r89;
	cvt.u64.u16 	%rd74, %rs1;
	and.b64  	%rd75, %rd74, 255;
	cvt.u64.u32 	%rd76, %r5;
	add.s64 	%rd77, %rd76, %rd75;
	add.s64 	%rd78, %rd77, %rd73;
	shl.b64 	%rd79, %rd78, 2;
	add.s64 	%rd80, %rd9, %rd79;
	add.s64 	%rd67, %rd80, 73728;
	// begin inline asm
	cp.async.cg.shared.global [%r82], [%rd67], 16;
	// end inline asm
	add.s64 	%rd68, %rd66, 1024;
	// begin inline asm
	{ .reg .u64 addr; cvta.to.shared.u64 addr, %rd68; cvt.u32.u64 %r84, addr; }

	// end inline asm
	cvt.u64.u16 	%rd81, %rs2;
	cvt.u64.u16 	%rd82, %rs3;
	cvt.u64.u32 	%rd83, %r4;
	add.s64 	%rd84, %rd83, %rd82;
	add.s64 	%rd85, %rd84, %rd81;
	add.s64 	%rd86, %rd85, %rd73;
	shl.b64 	%rd87, %rd86, 2;
	add.s64 	%rd88, %rd9, %rd87;
	add.s64 	%rd69, %rd88, 73728;
	// begin inline asm
	cp.async.cg.shared.global [%r84], [%rd69], 16;
	// end inline asm
	add.s64 	%rd70, %rd66, 2048;
	// begin inline asm
	{ .reg .u64 addr; cvta.to.shared.u64 addr, %rd70; cvt.u32.u64 %r86, addr; }

	// end inline asm
	cvt.u64.u16 	%rd89, %rs4;
	cvt.u64.u16 	%rd90, %rs5;
	add.s64 	%rd91, %rd83, %rd90;
	add.s64 	%rd92, %rd91, %rd89;
	add.s64 	%rd93, %rd92, %rd73;
	shl.b64 	%rd94, %rd93, 2;
	add.s64 	%rd95, %rd9, %rd94;
	add.s64 	%rd71, %rd95, 73728;
	// begin inline asm
	cp.async.cg.shared.global [%r86], [%rd71], 16;
	// end inline asm
	// begin inline asm
	cp.async.commit_group;
	// end inline asm
	// begin inline asm
	cp.async.wait_group 2;
	// end inline asm
	bar.sync 	0;
	and.b16  	%rs30, %rs6, 255;
	mul.lo.s16 	%rs31, %rs30, 171;
	shr.u16 	%rs32, %rs31, 9;
	mul.lo.s16 	%rs33, %rs32, 3;
	sub.s16 	%rs34, %rs6, %rs33;
	and.b16  	%rs35, %rs34, 255;
	mul.wide.u16 	%r90, %rs35, 288;
	or.b32  	%r91, %r90, %r6;
	shl.b32 	%r92, %r91, 2;
	add.s32 	%r94, %r18, %r92;
	ld.shared.f32 	%f110, [%r94];
	mul.wide.u16 	%r95, %rs35, 3072;
	shl.b32 	%r96, %r1, 3;
	and.b32  	%r97, %r96, 120;
	or.b32  	%r98, %r97, %r95;
	mov.u32 	%r99, _ZZ12main_kernel0E8B_shared;
	add.s32 	%r100, %r99, %r98;
	ld.shared.f32 	%f111, [%r100];
	fma.rn.f32 	%f112, %f110, %f111, %f1712;
	ld.shared.f32 	%f113, [%r100+128];
	fma.rn.f32 	%f114, %f110, %f113, %f1714;
	ld.shared.f32 	%f115, [%r100+256];
	fma.rn.f32 	%f116, %f110, %f115, %f1716;
	ld.shared.f32 	%f117, [%r94+128];
	fma.rn.f32 	%f118, %f117, %f111, %f1718;
	fma.rn.f32 	%f119, %f117, %f113, %f1720;
	fma.rn.f32 	%f120, %f117, %f115, %f1722;
	ld.shared.f32 	%f121, [%r94+256];
	fma.rn.f32 	%f122, %f121, %f111, %f1724;
	fma.rn.f32 	%f123, %f121, %f113, %f1726;
	fma.rn.f32 	%f124, %f121, %f115, %f1728;
	ld.shared.f32 	%f125, [%r94+384];
	fma.rn.f32 	%f126, %f125, %f111, %f1730;
	fma.rn.f32 	%f127, %f125, %f113, %f1732;
	fma.rn.f32 	%f128, %f125, %f115, %f1734;
	ld.shared.f32 	%f129, [%r94+512];
	fma.rn.f32 	%f130, %f129, %f111, %f1736;
	fma.rn.f32 	%f131, %f129, %f113, %f1738;
	fma.rn.f32 	%f132, %f129, %f115, %f1740;
	ld.shared.f32 	%f133, [%r94+640];
	fma.rn.f32 	%f134, %f133, %f111, %f1742;
	fma.rn.f32 	%f135, %f133, %f113, %f1744;
	fma.rn.f32 	%f136, %f133, %f115, %f1746;
	ld.shared.f32 	%f137, [%r94+768];
	fma.rn.f32 	%f138, %f137, %f111, %f1748;
	fma.rn.f32 	%f139, %f137, %f113, %f1750;
	fma.rn.f32 	%f140, %f137, %f115, %f1752;
	ld.shared.f32 	%f141, [%r94+896];
	fma.rn.f32 	%f142, %f141, %f111, %f1754;
	fma.rn.f32 	%f143, %f141, %f113, %f1756;
	fma.rn.f32 	%f144, %f141, %f115, %f1758;
	ld.shared.f32 	%f145, [%r94+1024];
	fma.rn.f32 	%f146, %f145, %f111, %f1760;
	fma.rn.f32 	%f147, %f145, %f113, %f1762;
	fma.rn.f32 	%f148, %f145, %f115, %f1764;
	ld.shared.f32 	%f149, [%r100+4];
	fma.rn.f32 	%f150, %f110, %f149, %f1713;
	ld.shared.f32 	%f151, [%r100+132];
	fma.rn.f32 	%f152, %f110, %f151, %f1715;
	ld.shared.f32 	%f153, [%r100+260];
	fma.rn.f32 	%f154, %f110, %f153, %f1717;
	fma.rn.f32 	%f155, %f117, %f149, %f1719;
	fma.rn.f32 	%f156, %f117, %f151, %f1721;
	fma.rn.f32 	%f157, %f117, %f153, %f1723;
	fma.rn.f32 	%f158, %f121, %f149, %f1725;
	fma.rn.f32 	%f159, %f121, %f151, %f1727;
	fma.rn.f32 	%f160, %f121, %f153, %f1729;
	fma.rn.f32 	%f161, %f125, %f149, %f1731;
	fma.rn.f32 	%f162, %f125, %f151, %f1733;
	fma.rn.f32 	%f163, %f125, %f153, %f1735;
	fma.rn.f32 	%f164, %f129, %f149, %f1737;
	fma.rn.f32 	%f165, %f129, %f151, %f1739;
	fma.rn.f32 	%f166, %f129, %f153, %f1741;
	fma.rn.f32 	%f167, %f133, %f149, %f1743;
	fma.rn.f32 	%f168, %f133, %f151, %f1745;
	fma.rn.f32 	%f169, %f133, %f153, %f1747;
	fma.rn.f32 	%f170, %f137, %f149, %f1749;
	fma.rn.f32 	%f171, %f137, %f151, %f1751;
	fma.rn.f32 	%f172, %f137, %f153, %f1753;
	fma.rn.f32 	%f173, %f141, %f149, %f1755;
	fma.rn.f32 	%f174, %f141, %f151, %f1757;
	fma.rn.f32 	%f175, %f141, %f153, %f1759;
	fma.rn.f32 	%f176, %f145, %f149, %f1761;
	fma.rn.f32 	%f177, %f145, %f151, %f1763;
	fma.rn.f32 	%f178, %f145, %f153, %f1765;
	ld.shared.f32 	%f179, [%r94+4];
	ld.shared.f32 	%f180, [%r100+384];
	fma.rn.f32 	%f181, %f179, %f180, %f112;
	ld.shared.f32 	%f182, [%r100+512];
	fma.rn.f32 	%f183, %f179, %f182, %f114;
	ld.shared.f32 	%f184, [%r100+640];
	fma.rn.f32 	%f185, %f179, %f184, %f116;
	ld.shared.f32 	%f186, [%r94+132];
	fma.rn.f32 	%f187, %f186, %f180, %f118;
	fma.rn.f32 	%f188, %f186, %f182, %f119;
	fma.rn.f32 	%f189, %f186, %f184, %f120;
	ld.shared.f32 	%f190, [%r94+260];
	fma.rn.f32 	%f191, %f190, %f180, %f122;
	fma.rn.f32 	%f192, %f190, %f182, %f123;
	fma.rn.f32 	%f193, %f190, %f184, %f124;
	ld.shared.f32 	%f194, [%r94+388];
	fma.rn.f32 	%f195, %f194, %f180, %f126;
	fma.rn.f32 	%f196, %f194, %f182, %f127;
	fma.rn.f32 	%f197, %f194, %f184, %f128;
	ld.shared.f32 	%f198, [%r94+516];
	fma.rn.f32 	%f199, %f198, %f180, %f130;
	fma.rn.f32 	%f200, %f198, %f182, %f131;
	fma.rn.f32 	%f201, %f198, %f184, %f132;
	ld.shared.f32 	%f202, [%r94+644];
	fma.rn.f32 	%f203, %f202, %f180, %f134;
	fma.rn.f32 	%f204, %f202, %f182, %f135;
	fma.rn.f32 	%f205, %f202, %f184, %f136;
	ld.shared.f32 	%f206, [%r94+772];
	fma.rn.f32 	%f207, %f206, %f180, %f138;
	fma.rn.f32 	%f208, %f206, %f182, %f139;
	fma.rn.f32 	%f209, %f206, %f184, %f140;
	ld.shared.f32 	%f210, [%r94+900];
	fma.rn.f32 	%f211, %f210, %f180, %f142;
	fma.rn.f32 	%f212, %f210, %f182, %f143;
	fma.rn.f32 	%f213, %f210, %f184, %f144;
	ld.shared.f32 	%f214, [%r94+1028];
	fma.rn.f32 	%f215, %f214, %f180, %f146;
	fma.rn.f32 	%f216, %f214, %f182, %f147;
	fma.rn.f32 	%f217, %f214, %f184, %f148;
	ld.shared.f32 	%f218, [%r100+388];
	fma.rn.f32 	%f219, %f179, %f218, %f150;
	ld.shared.f32 	%f220, [%r100+516];
	fma.rn.f32 	%f221, %f179, %f220, %f152;
	ld.shared.f32 	%f222, [%r100+644];
	fma.rn.f32 	%f223, %f179, %f222, %f154;
	fma.rn.f32 	%f224, %f186, %f218, %f155;
	fma.rn.f32 	%f225, %f186, %f220, %f156;
	fma.rn.f32 	%f226, %f186, %f222, %f157;
	fma.rn.f32 	%f227, %f190, %f218, %f158;
	fma.rn.f32 	%f228, %f190, %f220, %f159;
	fma.rn.f32 	%f229, %f190, %f222, %f160;
	fma.rn.f32 	%f230, %f194, %f218, %f161;
	fma.rn.f32 	%f231, %f194, %f220, %f162;
	fma.rn.f32 	%f232, %f194, %f222, %f163;
	fma.rn.f32 	%f233, %f198, %f218, %f164;
	fma.rn.f32 	%f234, %f198, %f220, %f165;
	fma.rn.f32 	%f235, %f198, %f222, %f166;
	fma.rn.f32 	%f236, %f202, %f218, %f167;
	fma.rn.f32 	%f237, %f202, %f220, %f168;
	fma.rn.f32 	%f238, %f202, %f222, %f169;
	fma.rn.f32 	%f239, %f206, %f218, %f170;
	fma.rn.f32 	%f240, %f206, %f220, %f171;
	fma.rn.f32 	%f241, %f206, %f222, %f172;
	fma.rn.f32 	%f242, %f210, %f218, %f173;
	fma.rn.f32 	%f243, %f210, %f220, %f174;
	fma.rn.f32 	%f244, %f210, %f222, %f175;
	fma.rn.f32 	%f245, %f214, %f218, %f176;
	fma.rn.f32 	%f246, %f214, %f220, %f177;
	fma.rn.f32 	%f247, %f214, %f222, %f178;
	ld.shared.f32 	%f248, [%r94+8];
	ld.shared.f32 	%f249, [%r100+768];
	fma.rn.f32 	%f250, %f248, %f249, %f181;
	ld.shared.f32 	%f251, [%r100+896];
	fma.rn.f32 	%f252, %f248, %f251, %f183;
	ld.shared.f32 	%f253, [%r100+1024];
	fma.rn.f32 	%f254, %f248, %f253, %f185;
	ld.shared.f32 	%f255, [%r94+136];
	fma.rn.f32 	%f256, %f255, %f249, %f187;
	fma.rn.f32 	%f257, %f255, %f251, %f188;
	fma.rn.f32 	%f258, %f255, %f253, %f189;
	ld.shared.f32 	%f259, [%r94+264];
	fma.rn.f32 	%f260, %f259, %f249, %f191;
	fma.rn.f32 	%f261, %f259, %f251, %f192;
	fma.rn.f32 	%f262, %f259, %f253, %f193;
	ld.shared.f32 	%f263, [%r94+392];
	fma.rn.f32 	%f264, %f263, %f249, %f195;
	fma.rn.f32 	%f265, %f263, %f251, %f196;
	fma.rn.f32 	%f266, %f263, %f253, %f197;
	ld.shared.f32 	%f267, [%r94+520];
	fma.rn.f32 	%f268, %f267, %f249, %f199;
	fma.rn.f32 	%f269, %f267, %f251, %f200;
	fma.rn.f32 	%f270, %f267, %f253, %f201;
	ld.shared.f32 	%f271, [%r94+648];
	fma.rn.f32 	%f272, %f271, %f249, %f203;
	fma.rn.f32 	%f273, %f271, %f251, %f204;
	fma.rn.f32 	%f274, %f271, %f253, %f205;
	ld.shared.f32 	%f275, [%r94+776];
	fma.rn.f32 	%f276, %f275, %f249, %f207;
	fma.rn.f32 	%f277, %f275, %f251, %f208;
	fma.rn.f32 	%f278, %f275, %f253, %f209;
	ld.shared.f32 	%f279, [%r94+904];
	fma.rn.f32 	%f280, %f279, %f249, %f211;
	fma.rn.f32 	%f281, %f279, %f251, %f212;
	fma.rn.f32 	%f282, %f279, %f253, %f213;
	ld.shared.f32 	%f283, [%r94+1032];
	fma.rn.f32 	%f284, %f283, %f249, %f215;
	fma.rn.f32 	%f285, %f283, %f251, %f216;
	fma.rn.f32 	%f286, %f283, %f253, %f217;
	ld.shared.f32 	%f287, [%r100+772];
	fma.rn.f32 	%f288, %f248, %f287, %f219;
	ld.shared.f32 	%f289, [%r100+900];
	fma.rn.f32 	%f290, %f248, %f289, %f221;
	ld.shared.f32 	%f291, [%r100+1028];
	fma.rn.f32 	%f292, %f248, %f291, %f223;
	fma.rn.f32 	%f293, %f255, %f287, %f224;
	fma.rn.f32 	%f294, %f255, %f289, %f225;
	fma.rn.f32 	%f295, %f255, %f291, %f226;
	fma.rn.f32 	%f296, %f259, %f287, %f227;
	fma.rn.f32 	%f297, %f259, %f289, %f228;
	fma.rn.f32 	%f298, %f259, %f291, %f229;
	fma.rn.f32 	%f299, %f263, %f287, %f230;
	fma.rn.f32 	%f300, %f263, %f289, %f231;
	fma.rn.f32 	%f301, %f263, %f291, %f232;
	fma.rn.f32 	%f302, %f267, %f287, %f233;
	fma.rn.f32 	%f303, %f267, %f289, %f234;
	fma.rn.f32 	%f304, %f267, %f291, %f235;
	fma.rn.f32 	%f305, %f271, %f287, %f236;
	fma.rn.f32 	%f306, %f271, %f289, %f237;
	fma.rn.f32 	%f307, %f271, %f291, %f238;
	fma.rn.f32 	%f308, %f275, %f287, %f239;
	fma.rn.f32 	%f309, %f275, %f289, %f240;
	fma.rn.f32 	%f310, %f275, %f291, %f241;
	fma.rn.f32 	%f311, %f279, %f287, %f242;
	fma.rn.f32 	%f312, %f279, %f289, %f243;
	fma.rn.f32 	%f313, %f279, %f291, %f244;
	fma.rn.f32 	%f314, %f283, %f287, %f245;
	fma.rn.f32 	%f315, %f283, %f289, %f246;
	fma.rn.f32 	%f316, %f283, %f291, %f247;
	ld.shared.f32 	%f317, [%r94+12];
	ld.shared.f32 	%f318, [%r100+1152];
	fma.rn.f32 	%f319, %f317, %f318, %f250;
	ld.shared.f32 	%f320, [%r100+1280];
	fma.rn.f32 	%f321, %f317, %f320, %f252;
	ld.shared.f32 	%f322, [%r100+1408];
	fma.rn.f32 	%f323, %f317, %f322, %f254;
	ld.shared.f32 	%f324, [%r94+140];
	fma.rn.f32 	%f325, %f324, %f318, %f256;
	fma.rn.f32 	%f326, %f324, %f320, %f257;
	fma.rn.f32 	%f327, %f324, %f322, %f258;
	ld.shared.f32 	%f328, [%r94+268];
	fma.rn.f32 	%f329, %f328, %f318, %f260;
	fma.rn.f32 	%f330, %f328, %f320, %f261;
	fma.rn.f32 	%f331, %f328, %f322, %f262;
	ld.shared.f32 	%f332, [%r94+396];
	fma.rn.f32 	%f333, %f332, %f318, %f264;
	fma.rn.f32 	%f334, %f332, %f320, %f265;
	fma.rn.f32 	%f335, %f332, %f322, %f266;
	ld.shared.f32 	%f336, [%r94+524];
	fma.rn.f32 	%f337, %f336, %f318, %f268;
	fma.rn.f32 	%f338, %f336, %f320, %f269;
	fma.rn.f32 	%f339, %f336, %f322, %f270;
	ld.shared.f32 	%f340, [%r94+652];
	fma.rn.f32 	%f341, %f340, %f318, %f272;
	fma.rn.f32 	%f342, %f340, %f320, %f273;
	fma.rn.f32 	%f343, %f340, %f322, %f274;
	ld.shared.f32 	%f344, [%r94+780];
	fma.rn.f32 	%f345, %f344, %f318, %f276;
	fma.rn.f32 	%f346, %f344, %f320, %f277;
	fma.rn.f32 	%f347, %f344, %f322, %f278;
	ld.shared.f32 	%f348, [%r94+908];
	fma.rn.f32 	%f349, %f348, %f318, %f280;
	fma.rn.f32 	%f350, %f348, %f320, %f281;
	fma.rn.f32 	%f351, %f348, %f322, %f282;
	ld.shared.f32 	%f352, [%r94+1036];
	fma.rn.f32 	%f353, %f352, %f318, %f284;
	fma.rn.f32 	%f354, %f352, %f320, %f285;
	fma.rn.f32 	%f355, %f352, %f322, %f286;
	ld.shared.f32 	%f356, [%r100+1156];
	fma.rn.f32 	%f357, %f317, %f356, %f288;
	ld.shared.f32 	%f358, [%r100+1284];
	fma.rn.f32 	%f359, %f317, %f358, %f290;
	ld.shared.f32 	%f360, [%r100+1412];
	fma.rn.f32 	%f361, %f317, %f360, %f292;
	fma.rn.f32 	%f362, %f324, %f356, %f293;
	fma.rn.f32 	%f363, %f324, %f358, %f294;
	fma.rn.f32 	%f364, %f324, %f360, %f295;
	fma.rn.f32 	%f365, %f328, %f356, %f296;
	fma.rn.f32 	%f366, %f328, %f358, %f297;
	fma.rn.f32 	%f367, %f328, %f360, %f298;
	fma.rn.f32 	%f368, %f332, %f356, %f299;
	fma.rn.f32 	%f369, %f332, %f358, %f300;
	fma.rn.f32 	%f370, %f332, %f360, %f301;
	fma.rn.f32 	%f371, %f336, %f356, %f302;
	fma.rn.f32 	%f372, %f336, %f358, %f303;
	fma.rn.f32 	%f373, %f336, %f360, %f304;
	fma.rn.f32 	%f374, %f340, %f356, %f305;
	fma.rn.f32 	%f375, %f340, %f358, %f306;
	fma.rn.f32 	%f376, %f340, %f360, %f307;
	fma.rn.f32 	%f377, %f344, %f356, %f308;
	fma.rn.f32 	%f378, %f344, %f358, %f309;
	fma.rn.f32 	%f379, %f344, %f360, %f310;
	fma.rn.f32 	%f380, %f348, %f356, %f311;
	fma.rn.f32 	%f381, %f348, %f358, %f312;
	fma.rn.f32 	%f382, %f348, %f360, %f313;
	fma.rn.f32 	%f383, %f352, %f356, %f314;
	fma.rn.f32 	%f384, %f352, %f358, %f315;
	fma.rn.f32 	%f385, %f352, %f360, %f316;
	ld.shared.f32 	%f386, [%r94+16];
	ld.shared.f32 	%f387, [%r100+1536];
	fma.rn.f32 	%f388, %f386, %f387, %f319;
	ld.shared.f32 	%f389, [%r100+1664];
	fma.rn.f32 	%f390, %f386, %f389, %f321;
	ld.shared.f32 	%f391, [%r100+1792];
	fma.rn.f32 	%f392, %f386, %f391, %f323;
	ld.shared.f32 	%f393, [%r94+144];
	fma.rn.f32 	%f394, %f393, %f387, %f325;
	fma.rn.f32 	%f395, %f393, %f389, %f326;
	fma.rn.f32 	%f396, %f393, %f391, %f327;
	ld.shared.f32 	%f397, [%r94+272];
	fma.rn.f32 	%f398, %f397, %f387, %f329;
	fma.rn.f32 	%f399, %f397, %f389, %f330;
	fma.rn.f32 	%f400, %f397, %f391, %f331;
	ld.shared.f32 	%f401, [%r94+400];
	fma.rn.f32 	%f402, %f401, %f387, %f333;
	fma.rn.f32 	%f403, %f401, %f389, %f334;
	fma.rn.f32 	%f404, %f401, %f391, %f335;
	ld.shared.f32 	%f405, [%r94+528];
	fma.rn.f32 	%f406, %f405, %f387, %f337;
	fma.rn.f32 	%f407, %f405, %f389, %f338;
	fma.rn.f32 	%f408, %f405, %f391, %f339;
	ld.shared.f32 	%f409, [%r94+656];
	fma.rn.f32 	%f410, %f409, %f387, %f341;
	fma.rn.f32 	%f411, %f409, %f389, %f342;
	fma.rn.f32 	%f412, %f409, %f391, %f343;
	ld.shared.f32 	%f413, [%r94+784];
	fma.rn.f32 	%f414, %f413, %f387, %f345;
	fma.rn.f32 	%f415, %f413, %f389, %f346;
	fma.rn.f32 	%f416, %f413, %f391, %f347;
	ld.shared.f32 	%f417, [%r94+912];
	fma.rn.f32 	%f418, %f417, %f387, %f349;
	fma.rn.f32 	%f419, %f417, %f389, %f350;
	fma.rn.f32 	%f420, %f417, %f391, %f351;
	ld.shared.f32 	%f421, [%r94+1040];
	fma.rn.f32 	%f422, %f421, %f387, %f353;
	fma.rn.f32 	%f423, %f421, %f389, %f354;
	fma.rn.f32 	%f424, %f421, %f391, %f355;
	ld.shared.f32 	%f425, [%r100+1540];
	fma.rn.f32 	%f426, %f386, %f425, %f357;
	ld.shared.f32 	%f427, [%r100+1668];
	fma.rn.f32 	%f428, %f386, %f427, %f359;
	ld.shared.f32 	%f429, [%r100+1796];
	fma.rn.f32 	%f430, %f386, %f429, %f361;
	fma.rn.f32 	%f431, %f393, %f425, %f362;
	fma.rn.f32 	%f432, %f393, %f427, %f363;
	fma.rn.f32 	%f433, %f393, %f429, %f364;
	fma.rn.f32 	%f434, %f397, %f425, %f365;
	fma.rn.f32 	%f435, %f397, %f427, %f366;
	fma.rn.f32 	%f436, %f397, %f429, %f367;
	fma.rn.f32 	%f437, %f401, %f425, %f368;
	fma.rn.f32 	%f438, %f401, %f427, %f369;
	fma.rn.f32 	%f439, %f401, %f429, %f370;
	fma.rn.f32 	%f440, %f405, %f425, %f371;
	fma.rn.f32 	%f441, %f405, %f427, %f372;
	fma.rn.f32 	%f442, %f405, %f429, %f373;
	fma.rn.f32 	%f443, %f409, %f425, %f374;
	fma.rn.f32 	%f444, %f409, %f427, %f375;
	fma.rn.f32 	%f445, %f409, %f429, %f376;
	fma.rn.f32 	%f446, %f413, %f425, %f377;
	fma.rn.f32 	%f447, %f413, %f427, %f378;
	fma.rn.f32 	%f448, %f413, %f429, %f379;
	fma.rn.f32 	%f449, %f417, %f425, %f380;
	fma.rn.f32 	%f450, %f417, %f427, %f381;
	fma.rn.f32 	%f451, %f417, %f429, %f382;
	fma.rn.f32 	%f452, %f421, %f425, %f383;
	fma.rn.f32 	%f453, %f421, %f427, %f384;
	fma.rn.f32 	%f454, %f421, %f429, %f385;
	ld.shared.f32 	%f455, [%r94+20];
	ld.shared.f32 	%f456, [%r100+1920];
	fma.rn.f32 	%f457, %f455, %f456, %f388;
	ld.shared.f32 	%f458, [%r100+2048];
	fma.rn.f32 	%f459, %f455, %f458, %f390;
	ld.shared.f32 	%f460, [%r100+2176];
	fma.rn.f32 	%f461, %f455, %f460, %f392;
	ld.shared.f32 	%f462, [%r94+148];
	fma.rn.f32 	%f463, %f462, %f456, %f394;
	fma.rn.f32 	%f464, %f462, %f458, %f395;
	fma.rn.f32 	%f465, %f462, %f460, %f396;
	ld.shared.f32 	%f466, [%r94+276];
	fma.rn.f32 	%f467, %f466, %f456, %f398;
	fma.rn.f32 	%f468, %f466, %f458, %f399;
	fma.rn.f32 	%f469, %f466, %f460, %f400;
	ld.shared.f32 	%f470, [%r94+404];
	fma.rn.f32 	%f471, %f470, %f456, %f402;
	fma.rn.f32 	%f472, %f470, %f458, %f403;
	fma.rn.f32 	%f473, %f470, %f460, %f404;
	ld.shared.f32 	%f474, [%r94+532];
	fma.rn.f32 	%f475, %f474, %f456, %f406;
	fma.rn.f32 	%f476, %f474, %f458, %f407;
	fma.rn.f32 	%f477, %f474, %f460, %f408;
	ld.shared.f32 	%f478, [%r94+660];
	fma.rn.f32 	%f479, %f478, %f456, %f410;
	fma.rn.f32 	%f480, %f478, %f458, %f411;
	fma.rn.f32 	%f481, %f478, %f460, %f412;
	ld.shared.f32 	%f482, [%r94+788];
	fma.rn.f32 	%f483, %f482, %f456, %f414;
	fma.rn.f32 	%f484, %f482, %f458, %f415;
	fma.rn.f32 	%f485, %f482, %f460, %f416;
	ld.shared.f32 	%f486, [%r94+916];
	fma.rn.f32 	%f487, %f486, %f456, %f418;
	fma.rn.f32 	%f488, %f486, %f458, %f419;
	fma.rn.f32 	%f489, %f486, %f460, %f420;
	ld.shared.f32 	%f490, [%r94+1044];
	fma.rn.f32 	%f491, %f490, %f456, %f422;
	fma.rn.f32 	%f492, %f490, %f458, %f423;
	fma.rn.f32 	%f493, %f490, %f460, %f424;
	ld.shared.f32 	%f494, [%r100+1924];
	fma.rn.f32 	%f495, %f455, %f494, %f426;
	ld.shared.f32 	%f496, [%r100+2052];
	fma.rn.f32 	%f497, %f455, %f496, %f428;
	ld.shared.f32 	%f498, [%r100+2180];
	fma.rn.f32 	%f499, %f455, %f498, %f430;
	fma.rn.f32 	%f500, %f462, %f494, %f431;
	fma.rn.f32 	%f501, %f462, %f496, %f432;
	fma.rn.f32 	%f502, %f462, %f498, %f433;
	fma.rn.f32 	%f503, %f466, %f494, %f434;
	fma.rn.f32 	%f504, %f466, %f496, %f435;
	fma.rn.f32 	%f505, %f466, %f498, %f436;
	fma.rn.f32 	%f506, %f470, %f494, %f437;
	fma.rn.f32 	%f507, %f470, %f496, %f438;
	fma.rn.f32 	%f508, %f470, %f498, %f439;
	fma.rn.f32 	%f509, %f474, %f494, %f440;
	fma.rn.f32 	%f510, %f474, %f496, %f441;
	fma.rn.f32 	%f511, %f474, %f498, %f442;
	fma.rn.f32 	%f512, %f478, %f494, %f443;
	fma.rn.f32 	%f513, %f478, %f496, %f444;
	fma.rn.f32 	%f514, %f478, %f498, %f445;
	fma.rn.f32 	%f515, %f482, %f494, %f446;
	fma.rn.f32 	%f516, %f482, %f496, %f447;
	fma.rn.f32 	%f517, %f482, %f498, %f448;
	fma.rn.f32 	%f518, %f486, %f494, %f449;
	fma.rn.f32 	%f519, %f486, %f496, %f450;
	fma.rn.f32 	%f520, %f486, %f498, %f451;
	fma.rn.f32 	%f521, %f490, %f494, %f452;
	fma.rn.f32 	%f522, %f490, %f496, %f453;
	fma.rn.f32 	%f523, %f490, %f498, %f454;
	ld.shared.f32 	%f524, [%r94+24];
	ld.shared.f32 	%f525, [%r100+2304];
	fma.rn.f32 	%f526, %f524, %f525, %f457;
	ld.shared.f32 	%f527, [%r100+2432];
	fma.rn.f32 	%f528, %f524, %f527, %f459;
	ld.shared.f32 	%f529, [%r100+2560];
	fma.rn.f32 	%f530, %f524, %f529, %f461;
	ld.shared.f32 	%f531, [%r94+152];
	fma.rn.f32 	%f532, %f531, %f525, %f463;
	fma.rn.f32 	%f533, %f531, %f527, %f464;
	fma.rn.f32 	%f534, %f531, %f529, %f465;
	ld.shared.f32 	%f535, [%r94+280];
	fma.rn.f32 	%f536, %f535, %f525, %f467;
	fma.rn.f32 	%f537, %f535, %f527, %f468;
	fma.rn.f32 	%f538, %f535, %f529, %f469;
	ld.shared.f32 	%f539, [%r94+408];
	fma.rn.f32 	%f540, %f539, %f525, %f471;
	fma.rn.f32 	%f541, %f539, %f527, %f472;
	fma.rn.f32 	%f542, %f539, %f529, %f473;
	ld.shared.f32 	%f543, [%r94+536];
	fma.rn.f32 	%f544, %f543, %f525, %f475;
	fma.rn.f32 	%f545, %f543, %f527, %f476;
	fma.rn.f32 	%f546, %f543, %f529, %f477;
	ld.shared.f32 	%f547, [%r94+664];
	fma.rn.f32 	%f548, %f547, %f525, %f479;
	fma.rn.f32 	%f549, %f547, %f527, %f480;
	fma.rn.f32 	%f550, %f547, %f529, %f481;
	ld.shared.f32 	%f551, [%r94+792];
	fma.rn.f32 	%f552, %f551, %f525, %f483;
	fma.rn.f32 	%f553, %f551, %f527, %f484;
	fma.rn.f32 	%f554, %f551, %f529, %f485;
	ld.shared.f32 	%f555, [%r94+920];
	fma.rn.f32 	%f556, %f555, %f525, %f487;
	fma.rn.f32 	%f557, %f555, %f527, %f488;
	fma.rn.f32 	%f558, %f555, %f529, %f489;
	ld.shared.f32 	%f559, [%r94+1048];
	fma.rn.f32 	%f560, %f559, %f525, %f491;
	fma.rn.f32 	%f561, %f559, %f527, %f492;
	fma.rn.f32 	%f562, %f559, %f529, %f493;
	ld.shared.f32 	%f563, [%r100+2308];
	fma.rn.f32 	%f564, %f524, %f563, %f495;
	ld.shared.f32 	%f565, [%r100+2436];
	fma.rn.f32 	%f566, %f524, %f565, %f497;
	ld.shared.f32 	%f567, [%r100+2564];
	fma.rn.f32 	%f568, %f524, %f567, %f499;
	fma.rn.f32 	%f569, %f531, %f563, %f500;
	fma.rn.f32 	%f570, %f531, %f565, %f501;
	fma.rn.f32 	%f571, %f531, %f567, %f502;
	fma.rn.f32 	%f572, %f535, %f563, %f503;
	fma.rn.f32 	%f573, %f535, %f565, %f504;
	fma.rn.f32 	%f574, %f535, %f567, %f505;
	fma.rn.f32 	%f575, %f539, %f563, %f506;
	fma.rn.f32 	%f576, %f539, %f565, %f507;
	fma.rn.f32 	%f577, %f539, %f567, %f508;
	fma.rn.f32 	%f578, %f543, %f563, %f509;
	fma.rn.f32 	%f579, %f543, %f565, %f510;
	fma.rn.f32 	%f580, %f543, %f567, %f511;
	fma.rn.f32 	%f581, %f547, %f563, %f512;
	fma.rn.f32 	%f582, %f547, %f565, %f513;
	fma.rn.f32 	%f583, %f547, %f567, %f514;
	fma.rn.f32 	%f584, %f551, %f563, %f515;
	fma.rn.f32 	%f585, %f551, %f565, %f516;
	fma.rn.f32 	%f586, %f551, %f567, %f517;
	fma.rn.f32 	%f587, %f555, %f563, %f518;
	fma.rn.f32 	%f588, %f555, %f565, %f519;
	fma.rn.f32 	%f589, %f555, %f567, %f520;
	fma.rn.f32 	%f590, %f559, %f563, %f521;
	fma.rn.f32 	%f591, %f559, %f565, %f522;
	fma.rn.f32 	%f592, %f559, %f567, %f523;
	ld.shared.f32 	%f593, [%r94+28];
	ld.shared.f32 	%f594, [%r100+2688];
	fma.rn.f32 	%f1712, %f593, %f594, %f526;
	ld.shared.f32 	%f595, [%r100+2816];
	fma.rn.f32 	%f1714, %f593, %f595, %f528;
	ld.shared.f32 	%f596, [%r100+2944];
	fma.rn.f32 	%f1716, %f593, %f596, %f530;
	ld.shared.f32 	%f597, [%r94+156];
	fma.rn.f32 	%f1718, %f597, %f594, %f532;
	fma.rn.f32 	%f1720, %f597, %f595, %f533;
	fma.rn.f32 	%f1722, %f597, %f596, %f534;
	ld.shared.f32 	%f598, [%r94+284];
	fma.rn.f32 	%f1724, %f598, %f594, %f536;
	fma.rn.f32 	%f1726, %f598, %f595, %f537;
	fma.rn.f32 	%f1728, %f598, %f596, %f538;
	ld.shared.f32 	%f599, [%r94+412];
	fma.rn.f32 	%f1730, %f599, %f594, %f540;
	fma.rn.f32 	%f1732, %f599, %f595, %f541;
	fma.rn.f32 	%f1734, %f599, %f596, %f542;
	ld.shared.f32 	%f600, [%r94+540];
	fma.rn.f32 	%f1736, %f600, %f594, %f544;
	fma.rn.f32 	%f1738, %f600, %f595, %f545;
	fma.rn.f32 	%f1740, %f600, %f596, %f546;
	ld.shared.f32 	%f601, [%r94+668];
	fma.rn.f32 	%f1742, %f601, %f594, %f548;
	fma.rn.f32 	%f1744, %f601, %f595, %f549;
	fma.rn.f32 	%f1746, %f601, %f596, %f550;
	ld.shared.f32 	%f602, [%r94+796];
	fma.rn.f32 	%f1748, %f602, %f594, %f552;
	fma.rn.f32 	%f1750, %f602, %f595, %f553;
	fma.rn.f32 	%f1752, %f602, %f596, %f554;
	ld.shared.f32 	%f603, [%r94+924];
	fma.rn.f32 	%f1754, %f603, %f594, %f556;
	fma.rn.f32 	%f1756, %f603, %f595, %f557;
	fma.rn.f32 	%f1758, %f603, %f596, %f558;
	ld.shared.f32 	%f604, [%r94+1052];
	fma.rn.f32 	%f1760, %f604, %f594, %f560;
	fma.rn.f32 	%f1762, %f604, %f595, %f561;
	fma.rn.f32 	%f1764, %f604, %f596, %f562;
	ld.shared.f32 	%f605, [%r100+2692];
	fma.rn.f32 	%f1713, %f593, %f605, %f564;
	ld.shared.f32 	%f606, [%r100+2820];
	fma.rn.f32 	%f1715, %f593, %f606, %f566;
	ld.shared.f32 	%f607, [%r100+2948];
	fma.rn.f32 	%f1717, %f593, %f607, %f568;
	fma.rn.f32 	%f1719, %f597, %f605, %f569;
	fma.rn.f32 	%f1721, %f597, %f606, %f570;
	fma.rn.f32 	%f1723, %f597, %f607, %f571;
	fma.rn.f32 	%f1725, %f598, %f605, %f572;
	fma.rn.f32 	%f1727, %f598, %f606, %f573;
	fma.rn.f32 	%f1729, %f598, %f607, %f574;
	fma.rn.f32 	%f1731, %f599, %f605, %f575;
	fma.rn.f32 	%f1733, %f599, %f606, %f576;
	fma.rn.f32 	%f1735, %f599, %f607, %f577;
	fma.rn.f32 	%f1737, %f600, %f605, %f578;
	fma.rn.f32 	%f1739, %f600, %f606, %f579;
	fma.rn.f32 	%f1741, %f600, %f607, %f580;
	fma.rn.f32 	%f1743, %f601, %f605, %f581;
	fma.rn.f32 	%f1745, %f601, %f606, %f582;
	fma.rn.f32 	%f1747, %f601, %f607, %f583;
	fma.rn.f32 	%f1749, %f602, %f605, %f584;
	fma.rn.f32 	%f1751, %f602, %f606, %f585;
	fma.rn.f32 	%f1753, %f602, %f607, %f586;
	fma.rn.f32 	%f1755, %f603, %f605, %f587;
	fma.rn.f32 	%f1757, %f603, %f606, %f588;
	fma.rn.f32 	%f1759, %f603, %f607, %f589;
	fma.rn.f32 	%f1761, %f604, %f605, %f590;
	fma.rn.f32 	%f1763, %f604, %f606, %f591;
	fma.rn.f32 	%f1765, %f604, %f607, %f592;
	add.s32 	%r114, %r114, 1;
	setp.ne.s32 	%p4, %r114, 142;
	@%p4 bra 	$L__BB0_5;
	ld.param.u64 	%rd99, [main_kernel0_param_2];
	cvta.to.global.u64 	%rd96, %rd99;
	// begin inline asm
	cp.async.wait_group 1;
	// end inline asm
	bar.sync 	0;
	shl.b32 	%r101, %r6, 2;
	mov.u32 	%r102, _ZZ12main_kernel0E8A_shared;
	add.s32 	%r103, %r102, %r101;
	ld.shared.f32 	%f608, [%r103+1152];
	shl.b32 	%r104, %r1, 1;
	and.b32  	%r105, %r104, 30;
	add.s32 	%r109, %r99, %r97;
	ld.shared.f32 	%f609, [%r109+3072];
	fma.rn.f32 	%f610, %f608, %f609, %f1712;
	ld.shared.f32 	%f611, [%r109+3200];
	fma.rn.f32 	%f612, %f608, %f611, %f1714;
	ld.shared.f32 	%f613, [%r109+3328];
	fma.rn.f32 	%f614, %f608, %f613, %f1716;
	ld.shared.f32 	%f615, [%r103+1280];
	fma.rn.f32 	%f616, %f615, %f609, %f1718;
	fma.rn.f32 	%f617, %f615, %f611, %f1720;
	fma.rn.f32 	%f618, %f615, %f613, %f1722;
	ld.shared.f32 	%f619, [%r103+1408];
	fma.rn.f32 	%f620, %f619, %f609, %f1724;
	fma.rn.f32 	%f621, %f619, %f611, %f1726;
	fma.rn.f32 	%f622, %f619, %f613, %f1728;
	ld.shared.f32 	%f623, [%r103+1536];
	fma.rn.f32 	%f624, %f623, %f609, %f1730;
	fma.rn.f32 	%f625, %f623, %f611, %f1732;
	fma.rn.f32 	%f626, %f623, %f613, %f1734;
	ld.shared.f32 	%f627, [%r103+1664];
	fma.rn.f32 	%f628, %f627, %f609, %f1736;
	fma.rn.f32 	%f629, %f627, %f611, %f1738;
	fma.rn.f32 	%f630, %f627, %f613, %f1740;
	ld.shared.f32 	%f631, [%r103+1792];
	fma.rn.f32 	%f632, %f631, %f609, %f1742;
	fma.rn.f32 	%f633, %f631, %f611, %f1744;
	fma.rn.f32 	%f634, %f631, %f613, %f1746;
	ld.shared.f32 	%f635, [%r103+1920];
	fma.rn.f32 	%f636, %f635, %f609, %f1748;
	fma.rn.f32 	%f637, %f635, %f611, %f1750;
	fma.rn.f32 	%f638, %f635, %f613, %f1752;
	ld.shared.f32 	%f639, [%r103+2048];
	fma.rn.f32 	%f640, %f639, %f609, %f1754;
	fma.rn.f32 	%f641, %f639, %f611, %f1756;
	fma.rn.f32 	%f642, %f639, %f613, %f1758;
	ld.shared.f32 	%f643, [%r103+2176];
	fma.rn.f32 	%f644, %f643, %f609, %f1760;
	fma.rn.f32 	%f645, %f643, %f611, %f1762;
	fma.rn.f32 	%f646, %f643, %f613, %f1764;
	ld.shared.f32 	%f647, [%r109+3076];
	fma.rn.f32 	%f648, %f608, %f647, %f1713;
	ld.shared.f32 	%f649, [%r109+3204];
	fma.rn.f32 	%f650, %f608, %f649, %f1715;
	ld.shared.f32 	%f651, [%r109+3332];
	fma.rn.f32 	%f652, %f608, %f651, %f1717;
	fma.rn.f32 	%f653, %f615, %f647, %f1719;
	fma.rn.f32 	%f654, %f615, %f649, %f1721;
	fma.rn.f32 	%f655, %f615, %f651, %f1723;
	fma.rn.f32 	%f656, %f619, %f647, %f1725;
	fma.rn.f32 	%f657, %f619, %f649, %f1727;
	fma.rn.f32 	%f658, %f619, %f651, %f1729;
	fma.rn.f32 	%f659, %f623, %f647, %f1731;
	fma.rn.f32 	%f660, %f623, %f649, %f1733;
	fma.rn.f32 	%f661, %f623, %f651, %f1735;
	fma.rn.f32 	%f662, %f627, %f647, %f1737;
	fma.rn.f32 	%f663, %f627, %f649, %f1739;
	fma.rn.f32 	%f664, %f627, %f651, %f1741;
	fma.rn.f32 	%f665, %f631, %f647, %f1743;
	fma.rn.f32 	%f666, %f631, %f649, %f1745;
	fma.rn.f32 	%f667, %f631, %f651, %f1747;
	fma.rn.f32 	%f668, %f635, %f647, %f1749;
	fma.rn.f32 	%f669, %f635, %f649, %f1751;
	fma.rn.f32 	%f670, %f635, %f651, %f1753;
	fma.rn.f32 	%f671, %f639, %f647, %f1755;
	fma.rn.f32 	%f672, %f639, %f649, %f1757;
	fma.rn.f32 	%f673, %f639, %f651, %f1759;
	fma.rn.f32 	%f674, %f643, %f647, %f1761;
	fma.rn.f32 	%f675, %f643, %f649, %f1763;
	fma.rn.f32 	%f676, %f643, %f651, %f1765;
	ld.shared.f32 	%f677, [%r103+1156];
	ld.shared.f32 	%f678, [%r109+3456];
	fma.rn.f32 	%f679, %f677, %f678, %f610;
	ld.shared.f32 	%f680, [%r109+3584];
	fma.rn.f32 	%f681, %f677, %f680, %f612;
	ld.shared.f32 	%f682, [%r109+3712];
	fma.rn.f32 	%f683, %f677, %f682, %f614;
	ld.shared.f32 	%f684, [%r103+1284];
	fma.rn.f32 	%f685, %f684, %f678, %f616;
	fma.rn.f32 	%f686, %f684, %f680, %f617;
	fma.rn.f32 	%f687, %f684, %f682, %f618;
	ld.shared.f32 	%f688, [%r103+1412];
	fma.rn.f32 	%f689, %f688, %f678, %f620;
	fma.rn.f32 	%f690, %f688, %f680, %f621;
	fma.rn.f32 	%f691, %f688, %f682, %f622;
	ld.shared.f32 	%f692, [%r103+1540];
	fma.rn.f32 	%f693, %f692, %f678, %f624;
	fma.rn.f32 	%f694, %f692, %f680, %f625;
	fma.rn.f32 	%f695, %f692, %f682, %f626;
	ld.shared.f32 	%f696, [%r103+1668];
	fma.rn.f32 	%f697, %f696, %f678, %f628;
	fma.rn.f32 	%f698, %f696, %f680, %f629;
	fma.rn.f32 	%f699, %f696, %f682, %f630;
	ld.shared.f32 	%f700, [%r103+1796];
	fma.rn.f32 	%f701, %f700, %f678, %f632;
	fma.rn.f32 	%f702, %f700, %f680, %f633;
	fma.rn.f32 	%f703, %f700, %f682, %f634;
	ld.shared.f32 	%f704, [%r103+1924];
	fma.rn.f32 	%f705, %f704, %f678, %f636;
	fma.rn.f32 	%f706, %f704, %f680, %f637;
	fma.rn.f32 	%f707, %f704, %f682, %f638;
	ld.shared.f32 	%f708, [%r103+2052];
	fma.rn.f32 	%f709, %f708, %f678, %f640;
	fma.rn.f32 	%f710, %f708, %f680, %f641;
	fma.rn.f32 	%f711, %f708, %f682, %f642;
	ld.shared.f32 	%f712, [%r103+2180];
	fma.rn.f32 	%f713, %f712, %f678, %f644;
	fma.rn.f32 	%f714, %f712, %f680, %f645;
	fma.rn.f32 	%f715, %f712, %f682, %f646;
	ld.shared.f32 	%f716, [%r109+3460];
	fma.rn.f32 	%f717, %f677, %f716, %f648;
	ld.shared.f32 	%f718, [%r109+3588];
	fma.rn.f32 	%f719, %f677, %f718, %f650;
	ld.shared.f32 	%f720, [%r109+3716];
	fma.rn.f32 	%f721, %f677, %f720, %f652;
	fma.rn.f32 	%f722, %f684, %f716, %f653;
	fma.rn.f32 	%f723, %f684, %f718, %f654;
	fma.rn.f32 	%f724, %f684, %f720, %f655;
	fma.rn.f32 	%f725, %f688, %f716, %f656;
	fma.rn.f32 	%f726, %f688, %f718, %f657;
	fma.rn.f32 	%f727, %f688, %f720, %f658;
	fma.rn.f32 	%f728, %f692, %f716, %f659;
	fma.rn.f32 	%f729, %f692, %f718, %f660;
	fma.rn.f32 	%f730, %f692, %f720, %f661;
	fma.rn.f32 	%f731, %f696, %f716, %f662;
	fma.rn.f32 	%f732, %f696, %f718, %f663;
	fma.rn.f32 	%f733, %f696, %f720, %f664;
	fma.rn.f32 	%f734, %f700, %f716, %f665;
	fma.rn.f32 	%f735, %f700, %f718, %f666;
	fma.rn.f32 	%f736, %f700, %f720, %f667;
	fma.rn.f32 	%f737, %f704, %f716, %f668;
	fma.rn.f32 	%f738, %f704, %f718, %f669;
	fma.rn.f32 	%f739, %f704, %f720, %f670;
	fma.rn.f32 	%f740, %f708, %f716, %f671;
	fma.rn.f32 	%f741, %f708, %f718, %f672;
	fma.rn.f32 	%f742, %f708, %f720, %f673;
	fma.rn.f32 	%f743, %f712, %f716, %f674;
	fma.rn.f32 	%f744, %f712, %f718, %f675;
	fma.rn.f32 	%f745, %f712, %f720, %f676;
	ld.shared.f32 	%f746, [%r103+1160];
	ld.shared.f32 	%f747, [%r109+3840];
	fma.rn.f32 	%f748, %f746, %f747, %f679;
	ld.shared.f32 	%f749, [%r109+3968];
	fma.rn.f32 	%f750, %f746, %f749, %f681;
	ld.shared.f32 	%f751, [%r109+4096];
	fma.rn.f32 	%f752, %f746, %f751, %f683;
	ld.shared.f32 	%f753, [%r103+1288];
	fma.rn.f32 	%f754, %f753, %f747, %f685;
	fma.rn.f32 	%f755, %f753, %f749, %f686;
	fma.rn.f32 	%f756, %f753, %f751, %f687;
	ld.shared.f32 	%f757, [%r103+1416];
	fma.rn.f32 	%f758, %f757, %f747, %f689;
	fma.rn.f32 	%f759, %f757, %f749, %f690;
	fma.rn.f32 	%f760, %f757, %f751, %f691;
	ld.shared.f32 	%f761, [%r103+1544];
	fma.rn.f32 	%f762, %f761, %f747, %f693;
	fma.rn.f32 	%f763, %f761, %f749, %f694;
	fma.rn.f32 	%f764, %f761, %f751, %f695;
	ld.shared.f32 	%f765, [%r103+1672];
	fma.rn.f32 	%f766, %f765, %f747, %f697;
	fma.rn.f32 	%f767, %f765, %f749, %f698;
	fma.rn.f32 	%f768, %f765, %f751, %f699;
	ld.shared.f32 	%f769, [%r103+1800];
	fma.rn.f32 	%f770, %f769, %f747, %f701;
	fma.rn.f32 	%f771, %f769, %f749, %f702;
	fma.rn.f32 	%f772, %f769, %f751, %f703;
	ld.shared.f32 	%f773, [%r103+1928];
	fma.rn.f32 	%f774, %f773, %f747, %f705;
	fma.rn.f32 	%f775, %f773, %f749, %f706;
	fma.rn.f32 	%f776, %f773, %f751, %f707;
	ld.shared.f32 	%f777, [%r103+2056];
	fma.rn.f32 	%f778, %f777, %f747, %f709;
	fma.rn.f32 	%f779, %f777, %f749, %f710;
	fma.rn.f32 	%f780, %f777, %f751, %f711;
	ld.shared.f32 	%f781, [%r103+2184];
	fma.rn.f32 	%f782, %f781, %f747, %f713;
	fma.rn.f32 	%f783, %f781, %f749, %f714;
	fma.rn.f32 	%f784, %f781, %f751, %f715;
	ld.shared.f32 	%f785, [%r109+3844];
	fma.rn.f32 	%f786, %f746, %f785, %f717;
	ld.shared.f32 	%f787, [%r109+3972];
	fma.rn.f32 	%f788, %f746, %f787, %f719;
	ld.shared.f32 	%f789, [%r109+4100];
	fma.rn.f32 	%f790, %f746, %f789, %f721;
	fma.rn.f32 	%f791, %f753, %f785, %f722;
	fma.rn.f32 	%f792, %f753, %f787, %f723;
	fma.rn.f32 	%f793, %f753, %f789, %f724;
	fma.rn.f32 	%f794, %f757, %f785, %f725;
	fma.rn.f32 	%f795, %f757, %f787, %f726;
	fma.rn.f32 	%f796, %f757, %f789, %f727;
	fma.rn.f32 	%f797, %f761, %f785, %f728;
	fma.rn.f32 	%f798, %f761, %f787, %f729;
	fma.rn.f32 	%f799, %f761, %f789, %f730;
	fma.rn.f32 	%f800, %f765, %f785, %f731;
	fma.rn.f32 	%f801, %f765, %f787, %f732;
	fma.rn.f32 	%f802, %f765, %f789, %f733;
	fma.rn.f32 	%f803, %f769, %f785, %f734;
	fma.rn.f32 	%f804, %f769, %f787, %f735;
	fma.rn.f32 	%f805, %f769, %f789, %f736;
	fma.rn.f32 	%f806, %f773, %f785, %f737;
	fma.rn.f32 	%f807, %f773, %f787, %f738;
	fma.rn.f32 	%f808, %f773, %f789, %f739;
	fma.rn.f32 	%f809, %f777, %f785, %f740;
	fma.rn.f32 	%f810, %f777, %f787, %f741;
	fma.rn.f32 	%f811, %f777, %f789, %f742;
	fma.rn.f32 	%f812, %f781, %f785, %f743;
	fma.rn.f32 	%f813, %f781, %f787, %f744;
	fma.rn.f32 	%f814, %f781, %f789, %f745;
	ld.shared.f32 	%f815, [%r103+1164];
	ld.shared.f32 	%f816, [%r109+4224];
	fma.rn.f32 	%f817, %f815, %f816, %f748;
	ld.shared.f32 	%f818, [%r109+4352];
	fma.rn.f32 	%f819, %f815, %f818, %f750;
	ld.shared.f32 	%f820, [%r109+4480];
	fma.rn.f32 	%f821, %f815, %f820, %f752;
	ld.shared.f32 	%f822, [%r103+1292];
	fma.rn.f32 	%f823, %f822, %f816, %f754;
	fma.rn.f32 	%f824, %f822, %f818, %f755;
	fma.rn.f32 	%f825, %f822, %f820, %f756;
	ld.shared.f32 	%f826, [%r103+1420];
	fma.rn.f32 	%f827, %f826, %f816, %f758;
	fma.rn.f32 	%f828, %f826, %f818, %f759;
	fma.rn.f32 	%f829, %f826, %f820, %f760;
	ld.shared.f32 	%f830, [%r103+1548];
	fma.rn.f32 	%f831, %f830, %f816, %f762;
	fma.rn.f32 	%f832, %f830, %f818, %f763;
	fma.rn.f32 	%f833, %f830, %f820, %f764;
	ld.shared.f32 	%f834, [%r103+1676];
	fma.rn.f32 	%f835, %f834, %f816, %f766;
	fma.rn.f32 	%f836, %f834, %f818, %f767;
	fma.rn.f32 	%f837, %f834, %f820, %f768;
	ld.shared.f32 	%f838, [%r103+1804];
	fma.rn.f32 	%f839, %f838, %f816, %f770;
	fma.rn.f32 	%f840, %f838, %f818, %f771;
	fma.rn.f32 	%f841, %f838, %f820, %f772;
	ld.shared.f32 	%f842, [%r103+1932];
	fma.rn.f32 	%f843, %f842, %f816, %f774;
	fma.rn.f32 	%f844, %f842, %f818, %f775;
	fma.rn.f32 	%f845, %f842, %f820, %f776;
	ld.shared.f32 	%f846, [%r103+2060];
	fma.rn.f32 	%f847, %f846, %f816, %f778;
	fma.rn.f32 	%f848, %f846, %f818, %f779;
	fma.rn.f32 	%f849, %f846, %f820, %f780;
	ld.shared.f32 	%f850, [%r103+2188];
	fma.rn.f32 	%f851, %f850, %f816, %f782;
	fma.rn.f32 	%f852, %f850, %f818, %f783;
	fma.rn.f32 	%f853, %f850, %f820, %f784;
	ld.shared.f32 	%f854, [%r109+4228];
	fma.rn.f32 	%f855, %f815, %f854, %f786;
	ld.shared.f32 	%f856, [%r109+4356];
	fma.rn.f32 	%f857, %f815, %f856, %f788;
	ld.shared.f32 	%f858, [%r109+4484];
	fma.rn.f32 	%f859, %f815, %f858, %f790;
	fma.rn.f32 	%f860, %f822, %f854, %f791;
	fma.rn.f32 	%f861, %f822, %f856, %f792;
	fma.rn.f32 	%f862, %f822, %f858, %f793;
	fma.rn.f32 	%f863, %f826, %f854, %f794;
	fma.rn.f32 	%f864, %f826, %f856, %f795;
	fma.rn.f32 	%f865, %f826, %f858, %f796;
	fma.rn.f32 	%f866, %f830, %f854, %f797;
	fma.rn.f32 	%f867, %f830, %f856, %f798;
	fma.rn.f32 	%f868, %f830, %f858, %f799;
	fma.rn.f32 	%f869, %f834, %f854, %f800;
	fma.rn.f32 	%f870, %f834, %f856, %f801;
	fma.rn.f32 	%f871, %f834, %f858, %f802;
	fma.rn.f32 	%f872, %f838, %f854, %f803;
	fma.rn.f32 	%f873, %f838, %f856, %f804;
	fma.rn.f32 	%f874, %f838, %f858, %f805;
	fma.rn.f32 	%f875, %f842, %f854, %f806;
	fma.rn.f32 	%f876, %f842, %f856, %f807;
	fma.rn.f32 	%f877, %f842, %f858, %f808;
	fma.rn.f32 	%f878, %f846, %f854, %f809;
	fma.rn.f32 	%f879, %f846, %f856, %f810;
	fma.rn.f32 	%f880, %f846, %f858, %f811;
	fma.rn.f32 	%f881, %f850, %f854, %f812;
	fma.rn.f32 	%f882, %f850, %f856, %f813;
	fma.rn.f32 	%f883, %f850, %f858, %f814;
	ld.shared.f32 	%f884, [%r103+1168];
	ld.shared.f32 	%f885, [%r109+4608];
	fma.rn.f32 	%f886, %f884, %f885, %f817;
	ld.shared.f32 	%f887, [%r109+4736];
	fma.rn.f32 	%f888, %f884, %f887, %f819;
	ld.shared.f32 	%f889, [%r109+4864];
	fma.rn.f32 	%f890, %f884, %f889, %f821;
	ld.shared.f32 	%f891, [%r103+1296];
	fma.rn.f32 	%f892, %f891, %f885, %f823;
	fma.rn.f32 	%f893, %f891, %f887, %f824;
	fma.rn.f32 	%f894, %f891, %f889, %f825;
	ld.shared.f32 	%f895, [%r103+1424];
	fma.rn.f32 	%f896, %f895, %f885, %f827;
	fma.rn.f32 	%f897, %f895, %f887, %f828;
	fma.rn.f32 	%f898, %f895, %f889, %f829;
	ld.shared.f32 	%f899, [%r103+1552];
	fma.rn.f32 	%f900, %f899, %f885, %f831;
	fma.rn.f32 	%f901, %f899, %f887, %f832;
	fma.rn.f32 	%f902, %f899, %f889, %f833;
	ld.shared.f32 	%f903, [%r103+1680];
	fma.rn.f32 	%f904, %f903, %f885, %f835;
	fma.rn.f32 	%f905, %f903, %f887, %f836;
	fma.rn.f32 	%f906, %f903, %f889, %f837;
	ld.shared.f32 	%f907, [%r103+1808];
	fma.rn.f32 	%f908, %f907, %f885, %f839;
	fma.rn.f32 	%f909, %f907, %f887, %f840;
	fma.rn.f32 	%f910, %f907, %f889, %f841;
	ld.shared.f32 	%f911, [%r103+1936];
	fma.rn.f32 	%f912, %f911, %f885, %f843;
	fma.rn.f32 	%f913, %f911, %f887, %f844;
	fma.rn.f32 	%f914, %f911, %f889, %f845;
	ld.shared.f32 	%f915, [%r103+2064];
	fma.rn.f32 	%f916, %f915, %f885, %f847;
	fma.rn.f32 	%f917, %f915, %f887, %f848;
	fma.rn.f32 	%f918, %f915, %f889, %f849;
	ld.shared.f32 	%f919, [%r103+2192];
	fma.rn.f32 	%f920, %f919, %f885, %f851;
	fma.rn.f32 	%f921, %f919, %f887, %f852;
	fma.rn.f32 	%f922, %f919, %f889, %f853;
	ld.shared.f32 	%f923, [%r109+4612];
	fma.rn.f32 	%f924, %f884, %f923, %f855;
	ld.shared.f32 	%f925, [%r109+4740];
	fma.rn.f32 	%f926, %f884, %f925, %f857;
	ld.shared.f32 	%f927, [%r109+4868];
	fma.rn.f32 	%f928, %f884, %f927, %f859;
	fma.rn.f32 	%f929, %f891, %f923, %f860;
	fma.rn.f32 	%f930, %f891, %f925, %f861;
	fma.rn.f32 	%f931, %f891, %f927, %f862;
	fma.rn.f32 	%f932, %f895, %f923, %f863;
	fma.rn.f32 	%f933, %f895, %f925, %f864;
	fma.rn.f32 	%f934, %f895, %f927, %f865;
	fma.rn.f32 	%f935, %f899, %f923, %f866;
	fma.rn.f32 	%f936, %f899, %f925, %f867;
	fma.rn.f32 	%f937, %f899, %f927, %f868;
	fma.rn.f32 	%f938, %f903, %f923, %f869;
	fma.rn.f32 	%f939, %f903, %f925, %f870;
	fma.rn.f32 	%f940, %f903, %f927, %f871;
	fma.rn.f32 	%f941, %f907, %f923, %f872;
	fma.rn.f32 	%f942, %f907, %f925, %f873;
	fma.rn.f32 	%f943, %f907, %f927, %f874;
	fma.rn.f32 	%f944, %f911, %f923, %f875;
	fma.rn.f32 	%f945, %f911, %f925, %f876;
	fma.rn.f32 	%f946, %f911, %f927, %f877;
	fma.rn.f32 	%f947, %f915, %f923, %f878;
	fma.rn.f32 	%f948, %f915, %f925, %f879;
	fma.rn.f32 	%f949, %f915, %f927, %f880;
	fma.rn.f32 	%f950, %f919, %f923, %f881;
	fma.rn.f32 	%f951, %f919, %f925, %f882;
	fma.rn.f32 	%f952, %f919, %f927, %f883;
	ld.shared.f32 	%f953, [%r103+1172];
	ld.shared.f32 	%f954, [%r109+4992];
	fma.rn.f32 	%f955, %f953, %f954, %f886;
	ld.shared.f32 	%f956, [%r109+5120];
	fma.rn.f32 	%f957, %f953, %f956, %f888;
	ld.shared.f32 	%f958, [%r109+5248];
	fma.rn.f32 	%f959, %f953, %f958, %f890;
	ld.shared.f32 	%f960, [%r103+1300];
	fma.rn.f32 	%f961, %f960, %f954, %f892;
	fma.rn.f32 	%f962, %f960, %f956, %f893;
	fma.rn.f32 	%f963, %f960, %f958, %f894;
	ld.shared.f32 	%f964, [%r103+1428];
	fma.rn.f32 	%f965, %f964, %f954, %f896;
	fma.rn.f32 	%f966, %f964, %f956, %f897;
	fma.rn.f32 	%f967, %f964, %f958, %f898;
	ld.shared.f32 	%f968, [%r103+1556];
	fma.rn.f32 	%f969, %f968, %f954, %f900;
	fma.rn.f32 	%f970, %f968, %f956, %f901;
	fma.rn.f32 	%f971, %f968, %f958, %f902;
	ld.shared.f32 	%f972, [%r103+1684];
	fma.rn.f32 	%f973, %f972, %f954, %f904;
	fma.rn.f32 	%f974, %f972, %f956, %f905;
	fma.rn.f32 	%f975, %f972, %f958, %f906;
	ld.shared.f32 	%f976, [%r103+1812];
	fma.rn.f32 	%f977, %f976, %f954, %f908;
	fma.rn.f32 	%f978, %f976, %f956, %f909;
	fma.rn.f32 	%f979, %f976, %f958, %f910;
	ld.shared.f32 	%f980, [%r103+1940];
	fma.rn.f32 	%f981, %f980, %f954, %f912;
	fma.rn.f32 	%f982, %f980, %f956, %f913;
	fma.rn.f32 	%f983, %f980, %f958, %f914;
	ld.shared.f32 	%f984, [%r103+2068];
	fma.rn.f32 	%f985, %f984, %f954, %f916;
	fma.rn.f32 	%f986, %f984, %f956, %f917;
	fma.rn.f32 	%f987, %f984, %f958, %f918;
	ld.shared.f32 	%f988, [%r103+2196];
	fma.rn.f32 	%f989, %f988, %f954, %f920;
	fma.rn.f32 	%f990, %f988, %f956, %f921;
	fma.rn.f32 	%f991, %f988, %f958, %f922;
	ld.shared.f32 	%f992, [%r109+4996];
	fma.rn.f32 	%f993, %f953, %f992, %f924;
	ld.shared.f32 	%f994, [%r109+5124];
	fma.rn.f32 	%f995, %f953, %f994, %f926;
	ld.shared.f32 	%f996, [%r109+5252];
	fma.rn.f32 	%f997, %f953, %f996, %f928;
	fma.rn.f32 	%f998, %f960, %f992, %f929;
	fma.rn.f32 	%f999, %f960, %f994, %f930;
	fma.rn.f32 	%f1000, %f960, %f996, %f931;
	fma.rn.f32 	%f1001, %f964, %f992, %f932;
	fma.rn.f32 	%f1002, %f964, %f994, %f933;
	fma.rn.f32 	%f1003, %f964, %f996, %f934;
	fma.rn.f32 	%f1004, %f968, %f992, %f935;
	fma.rn.f32 	%f1005, %f968, %f994, %f936;
	fma.rn.f32 	%f1006, %f968, %f996, %f937;
	fma.rn.f32 	%f1007, %f972, %f992, %f938;
	fma.rn.f32 	%f1008, %f972, %f994, %f939;
	fma.rn.f32 	%f1009, %f972, %f996, %f940;
	fma.rn.f32 	%f1010, %f976, %f992, %f941;
	fma.rn.f32 	%f1011, %f976, %f994, %f942;
	fma.rn.f32 	%f1012, %f976, %f996, %f943;
	fma.rn.f32 	%f1013, %f980, %f992, %f944;
	fma.rn.f32 	%f1014, %f980, %f994, %f945;
	fma.rn.f32 	%f1015, %f980, %f996, %f946;
	fma.rn.f32 	%f1016, %f984, %f992, %f947;
	fma.rn.f32 	%f1017, %f984, %f994, %f948;
	fma.rn.f32 	%f1018, %f984, %f996, %f949;
	fma.rn.f32 	%f1019, %f988, %f992, %f950;
	fma.rn.f32 	%f1020, %f988, %f994, %f951;
	fma.rn.f32 	%f1021, %f988, %f996, %f952;
	ld.shared.f32 	%f1022, [%r103+1176];
	ld.shared.f32 	%f1023, [%r109+5376];
	fma.rn.f32 	%f1024, %f1022, %f1023, %f955;
	ld.shared.f32 	%f1025, [%r109+5504];
	fma.rn.f32 	%f1026, %f1022, %f1025, %f957;
	ld.shared.f32 	%f1027, [%r109+5632];
	fma.rn.f32 	%f1028, %f1022, %f1027, %f959;
	ld.shared.f32 	%f1029, [%r103+1304];
	fma.rn.f32 	%f1030, %f1029, %f1023, %f961;
	fma.rn.f32 	%f1031, %f1029, %f1025, %f962;
	fma.rn.f32 	%f1032, %f1029, %f1027, %f963;
	ld.shared.f32 	%f1033, [%r103+1432];
	fma.rn.f32 	%f1034, %f1033, %f1023, %f965;
	fma.rn.f32 	%f1035, %f1033, %f1025, %f966;
	fma.rn.f32 	%f1036, %f1033, %f1027, %f967;
	ld.shared.f32 	%f1037, [%r103+1560];
	fma.rn.f32 	%f1038, %f1037, %f1023, %f969;
	fma.rn.f32 	%f1039, %f1037, %f1025, %f970;
	fma.rn.f32 	%f1040, %f1037, %f1027, %f971;
	ld.shared.f32 	%f1041, [%r103+1688];
	fma.rn.f32 	%f1042, %f1041, %f1023, %f973;
	fma.rn.f32 	%f1043, %f1041, %f1025, %f974;
	fma.rn.f32 	%f1044, %f1041, %f1027, %f975;
	ld.shared.f32 	%f1045, [%r103+1816];
	fma.rn.f32 	%f1046, %f1045, %f1023, %f977;
	fma.rn.f32 	%f1047, %f1045, %f1025, %f978;
	fma.rn.f32 	%f1048, %f1045, %f1027, %f979;
	ld.shared.f32 	%f1049, [%r103+1944];
	fma.rn.f32 	%f1050, %f1049, %f1023, %f981;
	fma.rn.f32 	%f1051, %f1049, %f1025, %f982;
	fma.rn.f32 	%f1052, %f1049, %f1027, %f983;
	ld.shared.f32 	%f1053, [%r103+2072];
	fma.rn.f32 	%f1054, %f1053, %f1023, %f985;
	fma.rn.f32 	%f1055, %f1053, %f1025, %f986;
	fma.rn.f32 	%f1056, %f1053, %f1027, %f987;
	ld.shared.f32 	%f1057, [%r103+2200];
	fma.rn.f32 	%f1058, %f1057, %f1023, %f989;
	fma.rn.f32 	%f1059, %f1057, %f1025, %f990;
	fma.rn.f32 	%f1060, %f1057, %f1027, %f991;
	ld.shared.f32 	%f1061, [%r109+5380];
	fma.rn.f32 	%f1062, %f1022, %f1061, %f993;
	ld.shared.f32 	%f1063, [%r109+5508];
	fma.rn.f32 	%f1064, %f1022, %f1063, %f995;
	ld.shared.f32 	%f1065, [%r109+5636];
	fma.rn.f32 	%f1066, %f1022, %f1065, %f997;
	fma.rn.f32 	%f1067, %f1029, %f1061, %f998;
	fma.rn.f32 	%f1068, %f1029, %f1063, %f999;
	fma.rn.f32 	%f1069, %f1029, %f1065, %f1000;
	fma.rn.f32 	%f1070, %f1033, %f1061, %f1001;
	fma.rn.f32 	%f1071, %f1033, %f1063, %f1002;
	fma.rn.f32 	%f1072, %f1033, %f1065, %f1003;
	fma.rn.f32 	%f1073, %f1037, %f1061, %f1004;
	fma.rn.f32 	%f1074, %f1037, %f1063, %f1005;
	fma.rn.f32 	%f1075, %f1037, %f1065, %f1006;
	fma.rn.f32 	%f1076, %f1041, %f1061, %f1007;
	fma.rn.f32 	%f1077, %f1041, %f1063, %f1008;
	fma.rn.f32 	%f1078, %f1041, %f1065, %f1009;
	fma.rn.f32 	%f1079, %f1045, %f1061, %f1010;
	fma.rn.f32 	%f1080, %f1045, %f1063, %f1011;
	fma.rn.f32 	%f1081, %f1045, %f1065, %f1012;
	fma.rn.f32 	%f1082, %f1049, %f1061, %f1013;
	fma.rn.f32 	%f1083, %f1049, %f1063, %f1014;
	fma.rn.f32 	%f1084, %f1049, %f1065, %f1015;
	fma.rn.f32 	%f1085, %f1053, %f1061, %f1016;
	fma.rn.f32 	%f1086, %f1053, %f1063, %f1017;
	fma.rn.f32 	%f1087, %f1053, %f1065, %f1018;
	fma.rn.f32 	%f1088, %f1057, %f1061, %f1019;
	fma.rn.f32 	%f1089, %f1057, %f1063, %f1020;
	fma.rn.f32 	%f1090, %f1057, %f1065, %f1021;
	ld.shared.f32 	%f1091, [%r103+1180];
	ld.shared.f32 	%f1092, [%r109+5760];
	fma.rn.f32 	%f1093, %f1091, %f1092, %f1024;
	ld.shared.f32 	%f1094, [%r109+5888];
	fma.rn.f32 	%f1095, %f1091, %f1094, %f1026;
	ld.shared.f32 	%f1096, [%r109+6016];
	fma.rn.f32 	%f1097, %f1091, %f1096, %f1028;
	ld.shared.f32 	%f1098, [%r103+1308];
	fma.rn.f32 	%f1099, %f1098, %f1092, %f1030;
	fma.rn.f32 	%f1100, %f1098, %f1094, %f1031;
	fma.rn.f32 	%f1101, %f1098, %f1096, %f1032;
	ld.shared.f32 	%f1102, [%r103+1436];
	fma.rn.f32 	%f1103, %f1102, %f1092, %f1034;
	fma.rn.f32 	%f1104, %f1102, %f1094, %f1035;
	fma.rn.f32 	%f1105, %f1102, %f1096, %f1036;
	ld.shared.f32 	%f1106, [%r103+1564];
	fma.rn.f32 	%f1107, %f1106, %f1092, %f1038;
	fma.rn.f32 	%f1108, %f1106, %f1094, %f1039;
	fma.rn.f32 	%f1109, %f1106, %f1096, %f1040;
	ld.shared.f32 	%f1110, [%r103+1692];
	fma.rn.f32 	%f1111, %f1110, %f1092, %f1042;
	fma.rn.f32 	%f1112, %f1110, %f1094, %f1043;
	fma.rn.f32 	%f1113, %f1110, %f1096, %f1044;
	ld.shared.f32 	%f1114, [%r103+1820];
	fma.rn.f32 	%f1115, %f1114, %f1092, %f1046;
	fma.rn.f32 	%f1116, %f1114, %f1094, %f1047;
	fma.rn.f32 	%f1117, %f1114, %f1096, %f1048;
	ld.shared.f32 	%f1118, [%r103+1948];
	fma.rn.f32 	%f1119, %f1118, %f1092, %f1050;
	fma.rn.f32 	%f1120, %f1118, %f1094, %f1051;
	fma.rn.f32 	%f1121, %f1118, %f1096, %f1052;
	ld.shared.f32 	%f1122, [%r103+2076];
	fma.rn.f32 	%f1123, %f1122, %f1092, %f1054;
	fma.rn.f32 	%f1124, %f1122, %f1094, %f1055;
	fma.rn.f32 	%f1125, %f1122, %f1096, %f1056;
	ld.shared.f32 	%f1126, [%r103+2204];
	fma.rn.f32 	%f1127, %f1126, %f1092, %f1058;
	fma.rn.f32 	%f1128, %f1126, %f1094, %f1059;
	fma.rn.f32 	%f1129, %f1126, %f1096, %f1060;
	ld.shared.f32 	%f1130, [%r109+5764];
	fma.rn.f32 	%f1131, %f1091, %f1130, %f1062;
	ld.shared.f32 	%f1132, [%r109+5892];
	fma.rn.f32 	%f1133, %f1091, %f1132, %f1064;
	ld.shared.f32 	%f1134, [%r109+6020];
	fma.rn.f32 	%f1135, %f1091, %f1134, %f1066;
	fma.rn.f32 	%f1136, %f1098, %f1130, %f1067;
	fma.rn.f32 	%f1137, %f1098, %f1132, %f1068;
	fma.rn.f32 	%f1138, %f1098, %f1134, %f1069;
	fma.rn.f32 	%f1139, %f1102, %f1130, %f1070;
	fma.rn.f32 	%f1140, %f1102, %f1132, %f1071;
	fma.rn.f32 	%f1141, %f1102, %f1134, %f1072;
	fma.rn.f32 	%f1142, %f1106, %f1130, %f1073;
	fma.rn.f32 	%f1143, %f1106, %f1132, %f1074;
	fma.rn.f32 	%f1144, %f1106, %f1134, %f1075;
	fma.rn.f32 	%f1145, %f1110, %f1130, %f1076;
	fma.rn.f32 	%f1146, %f1110, %f1132, %f1077;
	fma.rn.f32 	%f1147, %f1110, %f1134, %f1078;
	fma.rn.f32 	%f1148, %f1114, %f1130, %f1079;
	fma.rn.f32 	%f1149, %f1114, %f1132, %f1080;
	fma.rn.f32 	%f1150, %f1114, %f1134, %f1081;
	fma.rn.f32 	%f1151, %f1118, %f1130, %f1082;
	fma.rn.f32 	%f1152, %f1118, %f1132, %f1083;
	fma.rn.f32 	%f1153, %f1118, %f1134, %f1084;
	fma.rn.f32 	%f1154, %f1122, %f1130, %f1085;
	fma.rn.f32 	%f1155, %f1122, %f1132, %f1086;
	fma.rn.f32 	%f1156, %f1122, %f1134, %f1087;
	fma.rn.f32 	%f1157, %f1126, %f1130, %f1088;
	fma.rn.f32 	%f1158, %f1126, %f1132, %f1089;
	fma.rn.f32 	%f1159, %f1126, %f1134, %f1090;
	// begin inline asm
	cp.async.wait_group 0;
	// end inline asm
	bar.sync 	0;
	ld.shared.f32 	%f1160, [%r103+2304];
	ld.shared.f32 	%f1161, [%r109+6144];
	fma.rn.f32 	%f1162, %f1160, %f1161, %f1093;
	ld.shared.f32 	%f1163, [%r109+6272];
	fma.rn.f32 	%f1164, %f1160, %f1163, %f1095;
	ld.shared.f32 	%f1165, [%r109+6400];
	fma.rn.f32 	%f1166, %f1160, %f1165, %f1097;
	ld.shared.f32 	%f1167, [%r103+2432];
	fma.rn.f32 	%f1168, %f1167, %f1161, %f1099;
	fma.rn.f32 	%f1169, %f1167, %f1163, %f1100;
	fma.rn.f32 	%f1170, %f1167, %f1165, %f1101;
	ld.shared.f32 	%f1171, [%r103+2560];
	fma.rn.f32 	%f1172, %f1171, %f1161, %f1103;
	fma.rn.f32 	%f1173, %f1171, %f1163, %f1104;
	fma.rn.f32 	%f1174, %f1171, %f1165, %f1105;
	ld.shared.f32 	%f1175, [%r103+2688];
	fma.rn.f32 	%f1176, %f1175, %f1161, %f1107;
	fma.rn.f32 	%f1177, %f1175, %f1163, %f1108;
	fma.rn.f32 	%f1178, %f1175, %f1165, %f1109;
	ld.shared.f32 	%f1179, [%r103+2816];
	fma.rn.f32 	%f1180, %f1179, %f1161, %f1111;
	fma.rn.f32 	%f1181, %f1179, %f1163, %f1112;
	fma.rn.f32 	%f1182, %f1179, %f1165, %f1113;
	ld.shared.f32 	%f1183, [%r103+2944];
	fma.rn.f32 	%f1184, %f1183, %f1161, %f1115;
	fma.rn.f32 	%f1185, %f1183, %f1163, %f1116;
	fma.rn.f32 	%f1186, %f1183, %f1165, %f1117;
	ld.shared.f32 	%f1187, [%r103+3072];
	fma.rn.f32 	%f1188, %f1187, %f1161, %f1119;
	fma.rn.f32 	%f1189, %f1187, %f1163, %f1120;
	fma.rn.f32 	%f1190, %f1187, %f1165, %f1121;
	ld.shared.f32 	%f1191, [%r103+3200];
	fma.rn.f32 	%f1192, %f1191, %f1161, %f1123;
	fma.rn.f32 	%f1193, %f1191, %f1163, %f1124;
	fma.rn.f32 	%f1194, %f1191, %f1165, %f1125;
	ld.shared.f32 	%f1195, [%r103+3328];
	fma.rn.f32 	%f1196, %f1195, %f1161, %f1127;
	fma.rn.f32 	%f1197, %f1195, %f1163, %f1128;
	fma.rn.f32 	%f1198, %f1195, %f1165, %f1129;
	ld.shared.f32 	%f1199, [%r109+6148];
	fma.rn.f32 	%f1200, %f1160, %f1199, %f1131;
	ld.shared.f32 	%f1201, [%r109+6276];
	fma.rn.f32 	%f1202, %f1160, %f1201, %f1133;
	ld.shared.f32 	%f1203, [%r109+6404];
	fma.rn.f32 	%f1204, %f1160, %f1203, %f1135;
	fma.rn.f32 	%f1205, %f1167, %f1199, %f1136;
	fma.rn.f32 	%f1206, %f1167, %f1201, %f1137;
	fma.rn.f32 	%f1207, %f1167, %f1203, %f1138;
	fma.rn.f32 	%f1208, %f1171, %f1199, %f1139;
	fma.rn.f32 	%f1209, %f1171, %f1201, %f1140;
	fma.rn.f32 	%f1210, %f1171, %f1203, %f1141;
	fma.rn.f32 	%f1211, %f1175, %f1199, %f1142;
	fma.rn.f32 	%f1212, %f1175, %f1201, %f1143;
	fma.rn.f32 	%f1213, %f1175, %f1203, %f1144;
	fma.rn.f32 	%f1214, %f1179, %f1199, %f1145;
	fma.rn.f32 	%f1215, %f1179, %f1201, %f1146;
	fma.rn.f32 	%f1216, %f1179, %f1203, %f1147;
	fma.rn.f32 	%f1217, %f1183, %f1199, %f1148;
	fma.rn.f32 	%f1218, %f1183, %f1201, %f1149;
	fma.rn.f32 	%f1219, %f1183, %f1203, %f1150;
	fma.rn.f32 	%f1220, %f1187, %f1199, %f1151;
	fma.rn.f32 	%f1221, %f1187, %f1201, %f1152;
	fma.rn.f32 	%f1222, %f1187, %f1203, %f1153;
	fma.rn.f32 	%f1223, %f1191, %f1199, %f1154;
	fma.rn.f32 	%f1224, %f1191, %f1201, %f1155;
	fma.rn.f32 	%f1225, %f1191, %f1203, %f1156;
	fma.rn.f32 	%f1226, %f1195, %f1199, %f1157;
	fma.rn.f32 	%f1227, %f1195, %f1201, %f1158;
	fma.rn.f32 	%f1228, %f1195, %f1203, %f1159;
	ld.shared.f32 	%f1229, [%r103+2308];
	ld.shared.f32 	%f1230, [%r109+6528];
	fma.rn.f32 	%f1231, %f1229, %f1230, %f1162;
	ld.shared.f32 	%f1232, [%r109+6656];
	fma.rn.f32 	%f1233, %f1229, %f1232, %f1164;
	ld.shared.f32 	%f1234, [%r109+6784];
	fma.rn.f32 	%f1235, %f1229, %f1234, %f1166;
	ld.shared.f32 	%f1236, [%r103+2436];
	fma.rn.f32 	%f1237, %f1236, %f1230, %f1168;
	fma.rn.f32 	%f1238, %f1236, %f1232, %f1169;
	fma.rn.f32 	%f1239, %f1236, %f1234, %f1170;
	ld.shared.f32 	%f1240, [%r103+2564];
	fma.rn.f32 	%f1241, %f1240, %f1230, %f1172;
	fma.rn.f32 	%f1242, %f1240, %f1232, %f1173;
	fma.rn.f32 	%f1243, %f1240, %f1234, %f1174;
	ld.shared.f32 	%f1244, [%r103+2692];
	fma.rn.f32 	%f1245, %f1244, %f1230, %f1176;
	fma.rn.f32 	%f1246, %f1244, %f1232, %f1177;
	fma.rn.f32 	%f1247, %f1244, %f1234, %f1178;
	ld.shared.f32 	%f1248, [%r103+2820];
	fma.rn.f32 	%f1249, %f1248, %f1230, %f1180;
	fma.rn.f32 	%f1250, %f1248, %f1232, %f1181;
	fma.rn.f32 	%f1251, %f1248, %f1234, %f1182;
	ld.shared.f32 	%f1252, [%r103+2948];
	fma.rn.f32 	%f1253, %f1252, %f1230, %f1184;
	fma.rn.f32 	%f1254, %f1252, %f1232, %f1185;
	fma.rn.f32 	%f1255, %f1252, %f1234, %f1186;
	ld.shared.f32 	%f1256, [%r103+3076];
	fma.rn.f32 	%f1257, %f1256, %f1230, %f1188;
	fma.rn.f32 	%f1258, %f1256, %f1232, %f1189;
	fma.rn.f32 	%f1259, %f1256, %f1234, %f1190;
	ld.shared.f32 	%f1260, [%r103+3204];
	fma.rn.f32 	%f1261, %f1260, %f1230, %f1192;
	fma.rn.f32 	%f1262, %f1260, %f1232, %f1193;
	fma.rn.f32 	%f1263, %f1260, %f1234, %f1194;
	ld.shared.f32 	%f1264, [%r103+3332];
	fma.rn.f32 	%f1265, %f1264, %f1230, %f1196;
	fma.rn.f32 	%f1266, %f1264, %f1232, %f1197;
	fma.rn.f32 	%f1267, %f1264, %f1234, %f1198;
	ld.shared.f32 	%f1268, [%r109+6532];
	fma.rn.f32 	%f1269, %f1229, %f1268, %f1200;
	ld.shared.f32 	%f1270, [%r109+6660];
	fma.rn.f32 	%f1271, %f1229, %f1270, %f1202;
	ld.shared.f32 	%f1272, [%r109+6788];
	fma.rn.f32 	%f1273, %f1229, %f1272, %f1204;
	fma.rn.f32 	%f1274, %f1236, %f1268, %f1205;
	fma.rn.f32 	%f1275, %f1236, %f1270, %f1206;
	fma.rn.f32 	%f1276, %f1236, %f1272, %f1207;
	fma.rn.f32 	%f1277, %f1240, %f1268, %f1208;
	fma.rn.f32 	%f1278, %f1240, %f1270, %f1209;
	fma.rn.f32 	%f1279, %f1240, %f1272, %f1210;
	fma.rn.f32 	%f1280, %f1244, %f1268, %f1211;
	fma.rn.f32 	%f1281, %f1244, %f1270, %f1212;
	fma.rn.f32 	%f1282, %f1244, %f1272, %f1213;
	fma.rn.f32 	%f1283, %f1248, %f1268, %f1214;
	fma.rn.f32 	%f1284, %f1248, %f1270, %f1215;
	fma.rn.f32 	%f1285, %f1248, %f1272, %f1216;
	fma.rn.f32 	%f1286, %f1252, %f1268, %f1217;
	fma.rn.f32 	%f1287, %f1252, %f1270, %f1218;
	fma.rn.f32 	%f1288, %f1252, %f1272, %f1219;
	fma.rn.f32 	%f1289, %f1256, %f1268, %f1220;
	fma.rn.f32 	%f1290, %f1256, %f1270, %f1221;
	fma.rn.f32 	%f1291, %f1256, %f1272, %f1222;
	fma.rn.f32 	%f1292, %f1260, %f1268, %f1223;
	fma.rn.f32 	%f1293, %f1260, %f1270, %f1224;
	fma.rn.f32 	%f1294, %f1260, %f1272, %f1225;
	fma.rn.f32 	%f1295, %f1264, %f1268, %f1226;
	fma.rn.f32 	%f1296, %f1264, %f1270, %f1227;
	fma.rn.f32 	%f1297, %f1264, %f1272, %f1228;
	ld.shared.f32 	%f1298, [%r103+2312];
	ld.shared.f32 	%f1299, [%r109+6912];
	fma.rn.f32 	%f1300, %f1298, %f1299, %f1231;
	ld.shared.f32 	%f1301, [%r109+7040];
	fma.rn.f32 	%f1302, %f1298, %f1301, %f1233;
	ld.shared.f32 	%f1303, [%r109+7168];
	fma.rn.f32 	%f1304, %f1298, %f1303, %f1235;
	ld.shared.f32 	%f1305, [%r103+2440];
	fma.rn.f32 	%f1306, %f1305, %f1299, %f1237;
	fma.rn.f32 	%f1307, %f1305, %f1301, %f1238;
	fma.rn.f32 	%f1308, %f1305, %f1303, %f1239;
	ld.shared.f32 	%f1309, [%r103+2568];
	fma.rn.f32 	%f1310, %f1309, %f1299, %f1241;
	fma.rn.f32 	%f1311, %f1309, %f1301, %f1242;
	fma.rn.f32 	%f1312, %f1309, %f1303, %f1243;
	ld.shared.f32 	%f1313, [%r103+2696];
	fma.rn.f32 	%f1314, %f1313, %f1299, %f1245;
	fma.rn.f32 	%f1315, %f1313, %f1301, %f1246;
	fma.rn.f32 	%f1316, %f1313, %f1303, %f1247;
	ld.shared.f32 	%f1317, [%r103+2824];
	fma.rn.f32 	%f1318, %f1317, %f1299, %f1249;
	fma.rn.f32 	%f1319, %f1317, %f1301, %f1250;
	fma.rn.f32 	%f1320, %f1317, %f1303, %f1251;
	ld.shared.f32 	%f1321, [%r103+2952];
	fma.rn.f32 	%f1322, %f1321, %f1299, %f1253;
	fma.rn.f32 	%f1323, %f1321, %f1301, %f1254;
	fma.rn.f32 	%f1324, %f1321, %f1303, %f1255;
	ld.shared.f32 	%f1325, [%r103+3080];
	fma.rn.f32 	%f1326, %f1325, %f1299, %f1257;
	fma.rn.f32 	%f1327, %f1325, %f1301, %f1258;
	fma.rn.f32 	%f1328, %f1325, %f1303, %f1259;
	ld.shared.f32 	%f1329, [%r103+3208];
	fma.rn.f32 	%f1330, %f1329, %f1299, %f1261;
	fma.rn.f32 	%f1331, %f1329, %f1301, %f1262;
	fma.rn.f32 	%f1332, %f1329, %f1303, %f1263;
	ld.shared.f32 	%f1333, [%r103+3336];
	fma.rn.f32 	%f1334, %f1333, %f1299, %f1265;
	fma.rn.f32 	%f1335, %f1333, %f1301, %f1266;
	fma.rn.f32 	%f1336, %f1333, %f1303, %f1267;
	ld.shared.f32 	%f1337, [%r109+6916];
	fma.rn.f32 	%f1338, %f1298, %f1337, %f1269;
	ld.shared.f32 	%f1339, [%r109+7044];
	fma.rn.f32 	%f1340, %f1298, %f1339, %f1271;
	ld.shared.f32 	%f1341, [%r109+7172];
	fma.rn.f32 	%f1342, %f1298, %f1341, %f1273;
	fma.rn.f32 	%f1343, %f1305, %f1337, %f1274;
	fma.rn.f32 	%f1344, %f1305, %f1339, %f1275;
	fma.rn.f32 	%f1345, %f1305, %f1341, %f1276;
	fma.rn.f32 	%f1346, %f1309, %f1337, %f1277;
	fma.rn.f32 	%f1347, %f1309, %f1339, %f1278;
	fma.rn.f32 	%f1348, %f1309, %f1341, %f1279;
	fma.rn.f32 	%f1349, %f1313, %f1337, %f1280;
	fma.rn.f32 	%f1350, %f1313, %f1339, %f1281;
	fma.rn.f32 	%f1351, %f1313, %f1341, %f1282;
	fma.rn.f32 	%f1352, %f1317, %f1337, %f1283;
	fma.rn.f32 	%f1353, %f1317, %f1339, %f1284;
	fma.rn.f32 	%f1354, %f1317, %f1341, %f1285;
	fma.rn.f32 	%f1355, %f1321, %f1337, %f1286;
	fma.rn.f32 	%f1356, %f1321, %f1339, %f1287;
	fma.rn.f32 	%f1357, %f1321, %f1341, %f1288;
	fma.rn.f32 	%f1358, %f1325, %f1337, %f1289;
	fma.rn.f32 	%f1359, %f1325, %f1339, %f1290;
	fma.rn.f32 	%f1360, %f1325, %f1341, %f1291;
	fma.rn.f32 	%f1361, %f1329, %f1337, %f1292;
	fma.rn.f32 	%f1362, %f1329, %f1339, %f1293;
	fma.rn.f32 	%f1363, %f1329, %f1341, %f1294;
	fma.rn.f32 	%f1364, %f1333, %f1337, %f1295;
	fma.rn.f32 	%f1365, %f1333, %f1339, %f1296;
	fma.rn.f32 	%f1366, %f1333, %f1341, %f1297;
	ld.shared.f32 	%f1367, [%r103+2316];
	ld.shared.f32 	%f1368, [%r109+7296];
	fma.rn.f32 	%f1369, %f1367, %f1368, %f1300;
	ld.shared.f32 	%f1370, [%r109+7424];
	fma.rn.f32 	%f1371, %f1367, %f1370, %f1302;
	ld.shared.f32 	%f1372, [%r109+7552];
	fma.rn.f32 	%f1373, %f1367, %f1372, %f1304;
	ld.shared.f32 	%f1374, [%r103+2444];
	fma.rn.f32 	%f1375, %f1374, %f1368, %f1306;
	fma.rn.f32 	%f1376, %f1374, %f1370, %f1307;
	fma.rn.f32 	%f1377, %f1374, %f1372, %f1308;
	ld.shared.f32 	%f1378, [%r103+2572];
	fma.rn.f32 	%f1379, %f1378, %f1368, %f1310;
	fma.rn.f32 	%f1380, %f1378, %f1370, %f1311;
	fma.rn.f32 	%f1381, %f1378, %f1372, %f1312;
	ld.shared.f32 	%f1382, [%r103+2700];
	fma.rn.f32 	%f1383, %f1382, %f1368, %f1314;
	fma.rn.f32 	%f1384, %f1382, %f1370, %f1315;
	fma.rn.f32 	%f1385, %f1382, %f1372, %f1316;
	ld.shared.f32 	%f1386, [%r103+2828];
	fma.rn.f32 	%f1387, %f1386, %f1368, %f1318;
	fma.rn.f32 	%f1388, %f1386, %f1370, %f1319;
	fma.rn.f32 	%f1389, %f1386, %f1372, %f1320;
	ld.shared.f32 	%f1390, [%r103+2956];
	fma.rn.f32 	%f1391, %f1390, %f1368, %f1322;
	fma.rn.f32 	%f1392, %f1390, %f1370, %f1323;
	fma.rn.f32 	%f1393, %f1390, %f1372, %f1324;
	ld.shared.f32 	%f1394, [%r103+3084];
	fma.rn.f32 	%f1395, %f1394, %f1368, %f1326;
	fma.rn.f32 	%f1396, %f1394, %f1370, %f1327;
	fma.rn.f32 	%f1397, %f1394, %f1372, %f1328;
	ld.shared.f32 	%f1398, [%r103+3212];
	fma.rn.f32 	%f1399, %f1398, %f1368, %f1330;
	fma.rn.f32 	%f1400, %f1398, %f1370, %f1331;
	fma.rn.f32 	%f1401, %f1398, %f1372, %f1332;
	ld.shared.f32 	%f1402, [%r103+3340];
	fma.rn.f32 	%f1403, %f1402, %f1368, %f1334;
	fma.rn.f32 	%f1404, %f1402, %f1370, %f1335;
	fma.rn.f32 	%f1405, %f1402, %f1372, %f1336;
	ld.shared.f32 	%f1406, [%r109+7300];
	fma.rn.f32 	%f1407, %f1367, %f1406, %f1338;
	ld.shared.f32 	%f1408, [%r109+7428];
	fma.rn.f32 	%f1409, %f1367, %f1408, %f1340;
	ld.shared.f32 	%f1410, [%r109+7556];
	fma.rn.f32 	%f1411, %f1367, %f1410, %f1342;
	fma.rn.f32 	%f1412, %f1374, %f1406, %f1343;
	fma.rn.f32 	%f1413, %f1374, %f1408, %f1344;
	fma.rn.f32 	%f1414, %f1374, %f1410, %f1345;
	fma.rn.f32 	%f1415, %f1378, %f1406, %f1346;
	fma.rn.f32 	%f1416, %f1378, %f1408, %f1347;
	fma.rn.f32 	%f1417, %f1378, %f1410, %f1348;
	fma.rn.f32 	%f1418, %f1382, %f1406, %f1349;
	fma.rn.f32 	%f1419, %f1382, %f1408, %f1350;
	fma.rn.f32 	%f1420, %f1382, %f1410, %f1351;
	fma.rn.f32 	%f1421, %f1386, %f1406, %f1352;
	fma.rn.f32 	%f1422, %f1386, %f1408, %f1353;
	fma.rn.f32 	%f1423, %f1386, %f1410, %f1354;
	fma.rn.f32 	%f1424, %f1390, %f1406, %f1355;
	fma.rn.f32 	%f1425, %f1390, %f1408, %f1356;
	fma.rn.f32 	%f1426, %f1390, %f1410, %f1357;
	fma.rn.f32 	%f1427, %f1394, %f1406, %f1358;
	fma.rn.f32 	%f1428, %f1394, %f1408, %f1359;
	fma.rn.f32 	%f1429, %f1394, %f1410, %f1360;
	fma.rn.f32 	%f1430, %f1398, %f1406, %f1361;
	fma.rn.f32 	%f1431, %f1398, %f1408, %f1362;
	fma.rn.f32 	%f1432, %f1398, %f1410, %f1363;
	fma.rn.f32 	%f1433, %f1402, %f1406, %f1364;
	fma.rn.f32 	%f1434, %f1402, %f1408, %f1365;
	fma.rn.f32 	%f1435, %f1402, %f1410, %f1366;
	ld.shared.f32 	%f1436, [%r103+2320];
	ld.shared.f32 	%f1437, [%r109+7680];
	fma.rn.f32 	%f1438, %f1436, %f1437, %f1369;
	ld.shared.f32 	%f1439, [%r109+7808];
	fma.rn.f32 	%f1440, %f1436, %f1439, %f1371;
	ld.shared.f32 	%f1441, [%r109+7936];
	fma.rn.f32 	%f1442, %f1436, %f1441, %f1373;
	ld.shared.f32 	%f1443, [%r103+2448];
	fma.rn.f32 	%f1444, %f1443, %f1437, %f1375;
	fma.rn.f32 	%f1445, %f1443, %f1439, %f1376;
	fma.rn.f32 	%f1446, %f1443, %f1441, %f1377;
	ld.shared.f32 	%f1447, [%r103+2576];
	fma.rn.f32 	%f1448, %f1447, %f1437, %f1379;
	fma.rn.f32 	%f1449, %f1447, %f1439, %f1380;
	fma.rn.f32 	%f1450, %f1447, %f1441, %f1381;
	ld.shared.f32 	%f1451, [%r103+2704];
	fma.rn.f32 	%f1452, %f1451, %f1437, %f1383;
	fma.rn.f32 	%f1453, %f1451, %f1439, %f1384;
	fma.rn.f32 	%f1454, %f1451, %f1441, %f1385;
	ld.shared.f32 	%f1455, [%r103+2832];
	fma.rn.f32 	%f1456, %f1455, %f1437, %f1387;
	fma.rn.f32 	%f1457, %f1455, %f1439, %f1388;
	fma.rn.f32 	%f1458, %f1455, %f1441, %f1389;
	ld.shared.f32 	%f1459, [%r103+2960];
	fma.rn.f32 	%f1460, %f1459, %f1437, %f1391;
	fma.rn.f32 	%f1461, %f1459, %f1439, %f1392;
	fma.rn.f32 	%f1462, %f1459, %f1441, %f1393;
	ld.shared.f32 	%f1463, [%r103+3088];
	fma.rn.f32 	%f1464, %f1463, %f1437, %f1395;
	fma.rn.f32 	%f1465, %f1463, %f1439, %f1396;
	fma.rn.f32 	%f1466, %f1463, %f1441, %f1397;
	ld.shared.f32 	%f1467, [%r103+3216];
	fma.rn.f32 	%f1468, %f1467, %f1437, %f1399;
	fma.rn.f32 	%f1469, %f1467, %f1439, %f1400;
	fma.rn.f32 	%f1470, %f1467, %f1441, %f1401;
	ld.shared.f32 	%f1471, [%r103+3344];
	fma.rn.f32 	%f1472, %f1471, %f1437, %f1403;
	fma.rn.f32 	%f1473, %f1471, %f1439, %f1404;
	fma.rn.f32 	%f1474, %f1471, %f1441, %f1405;
	ld.shared.f32 	%f1475, [%r109+7684];
	fma.rn.f32 	%f1476, %f1436, %f1475, %f1407;
	ld.shared.f32 	%f1477, [%r109+7812];
	fma.rn.f32 	%f1478, %f1436, %f1477, %f1409;
	ld.shared.f32 	%f1479, [%r109+7940];
	fma.rn.f32 	%f1480, %f1436, %f1479, %f1411;
	fma.rn.f32 	%f1481, %f1443, %f1475, %f1412;
	fma.rn.f32 	%f1482, %f1443, %f1477, %f1413;
	fma.rn.f32 	%f1483, %f1443, %f1479, %f1414;
	fma.rn.f32 	%f1484, %f1447, %f1475, %f1415;
	fma.rn.f32 	%f1485, %f1447, %f1477, %f1416;
	fma.rn.f32 	%f1486, %f1447, %f1479, %f1417;
	fma.rn.f32 	%f1487, %f1451, %f1475, %f1418;
	fma.rn.f32 	%f1488, %f1451, %f1477, %f1419;
	fma.rn.f32 	%f1489, %f1451, %f1479, %f1420;
	fma.rn.f32 	%f1490, %f1455, %f1475, %f1421;
	fma.rn.f32 	%f1491, %f1455, %f1477, %f1422;
	fma.rn.f32 	%f1492, %f1455, %f1479, %f1423;
	fma.rn.f32 	%f1493, %f1459, %f1475, %f1424;
	fma.rn.f32 	%f1494, %f1459, %f1477, %f1425;
	fma.rn.f32 	%f1495, %f1459, %f1479, %f1426;
	fma.rn.f32 	%f1496, %f1463, %f1475, %f1427;
	fma.rn.f32 	%f1497, %f1463, %f1477, %f1428;
	fma.rn.f32 	%f1498, %f1463, %f1479, %f1429;
	fma.rn.f32 	%f1499, %f1467, %f1475, %f1430;
	fma.rn.f32 	%f1500, %f1467, %f1477, %f1431;
	fma.rn.f32 	%f1501, %f1467, %f1479, %f1432;
	fma.rn.f32 	%f1502, %f1471, %f1475, %f1433;
	fma.rn.f32 	%f1503, %f1471, %f1477, %f1434;
	fma.rn.f32 	%f1504, %f1471, %f1479, %f1435;
	ld.shared.f32 	%f1505, [%r103+2324];
	ld.shared.f32 	%f1506, [%r109+8064];
	fma.rn.f32 	%f1507, %f1505, %f1506, %f1438;
	ld.shared.f32 	%f1508, [%r109+8192];
	fma.rn.f32 	%f1509, %f1505, %f1508, %f1440;
	ld.shared.f32 	%f1510, [%r109+8320];
	fma.rn.f32 	%f1511, %f1505, %f1510, %f1442;
	ld.shared.f32 	%f1512, [%r103+2452];
	fma.rn.f32 	%f1513, %f1512, %f1506, %f1444;
	fma.rn.f32 	%f1514, %f1512, %f1508, %f1445;
	fma.rn.f32 	%f1515, %f1512, %f1510, %f1446;
	ld.shared.f32 	%f1516, [%r103+2580];
	fma.rn.f32 	%f1517, %f1516, %f1506, %f1448;
	fma.rn.f32 	%f1518, %f1516, %f1508, %f1449;
	fma.rn.f32 	%f1519, %f1516, %f1510, %f1450;
	ld.shared.f32 	%f1520, [%r103+2708];
	fma.rn.f32 	%f1521, %f1520, %f1506, %f1452;
	fma.rn.f32 	%f1522, %f1520, %f1508, %f1453;
	fma.rn.f32 	%f1523, %f1520, %f1510, %f1454;
	ld.shared.f32 	%f1524, [%r103+2836];
	fma.rn.f32 	%f1525, %f1524, %f1506, %f1456;
	fma.rn.f32 	%f1526, %f1524, %f1508, %f1457;
	fma.rn.f32 	%f1527, %f1524, %f1510, %f1458;
	ld.shared.f32 	%f1528, [%r103+2964];
	fma.rn.f32 	%f1529, %f1528, %f1506, %f1460;
	fma.rn.f32 	%f1530, %f1528, %f1508, %f1461;
	fma.rn.f32 	%f1531, %f1528, %f1510, %f1462;
	ld.shared.f32 	%f1532, [%r103+3092];
	fma.rn.f32 	%f1533, %f1532, %f1506, %f1464;
	fma.rn.f32 	%f1534, %f1532, %f1508, %f1465;
	fma.rn.f32 	%f1535, %f1532, %f1510, %f1466;
	ld.shared.f32 	%f1536, [%r103+3220];
	fma.rn.f32 	%f1537, %f1536, %f1506, %f1468;
	fma.rn.f32 	%f1538, %f1536, %f1508, %f1469;
	fma.rn.f32 	%f1539, %f1536, %f1510, %f1470;
	ld.shared.f32 	%f1540, [%r103+3348];
	fma.rn.f32 	%f1541, %f1540, %f1506, %f1472;
	fma.rn.f32 	%f1542, %f1540, %f1508, %f1473;
	fma.rn.f32 	%f1543, %f1540, %f1510, %f1474;
	ld.shared.f32 	%f1544, [%r109+8068];
	fma.rn.f32 	%f1545, %f1505, %f1544, %f1476;
	ld.shared.f32 	%f1546, [%r109+8196];
	fma.rn.f32 	%f1547, %f1505, %f1546, %f1478;
	ld.shared.f32 	%f1548, [%r109+8324];
	fma.rn.f32 	%f1549, %f1505, %f1548, %f1480;
	fma.rn.f32 	%f1550, %f1512, %f1544, %f1481;
	fma.rn.f32 	%f1551, %f1512, %f1546, %f1482;
	fma.rn.f32 	%f1552, %f1512, %f1548, %f1483;
	fma.rn.f32 	%f1553, %f1516, %f1544, %f1484;
	fma.rn.f32 	%f1554, %f1516, %f1546, %f1485;
	fma.rn.f32 	%f1555, %f1516, %f1548, %f1486;
	fma.rn.f32 	%f1556, %f1520, %f1544, %f1487;
	fma.rn.f32 	%f1557, %f1520, %f1546, %f1488;
	fma.rn.f32 	%f1558, %f1520, %f1548, %f1489;
	fma.rn.f32 	%f1559, %f1524, %f1544, %f1490;
	fma.rn.f32 	%f1560, %f1524, %f1546, %f1491;
	fma.rn.f32 	%f1561, %f1524, %f1548, %f1492;
	fma.rn.f32 	%f1562, %f1528, %f1544, %f1493;
	fma.rn.f32 	%f1563, %f1528, %f1546, %f1494;
	fma.rn.f32 	%f1564, %f1528, %f1548, %f1495;
	fma.rn.f32 	%f1565, %f1532, %f1544, %f1496;
	fma.rn.f32 	%f1566, %f1532, %f1546, %f1497;
	fma.rn.f32 	%f1567, %f1532, %f1548, %f1498;
	fma.rn.f32 	%f1568, %f1536, %f1544, %f1499;
	fma.rn.f32 	%f1569, %f1536, %f1546, %f1500;
	fma.rn.f32 	%f1570, %f1536, %f1548, %f1501;
	fma.rn.f32 	%f1571, %f1540, %f1544, %f1502;
	fma.rn.f32 	%f1572, %f1540, %f1546, %f1503;
	fma.rn.f32 	%f1573, %f1540, %f1548, %f1504;
	ld.shared.f32 	%f1574, [%r103+2328];
	ld.shared.f32 	%f1575, [%r109+8448];
	fma.rn.f32 	%f1576, %f1574, %f1575, %f1507;
	ld.shared.f32 	%f1577, [%r109+8576];
	fma.rn.f32 	%f1578, %f1574, %f1577, %f1509;
	ld.shared.f32 	%f1579, [%r109+8704];
	fma.rn.f32 	%f1580, %f1574, %f1579, %f1511;
	ld.shared.f32 	%f1581, [%r103+2456];
	fma.rn.f32 	%f1582, %f1581, %f1575, %f1513;
	fma.rn.f32 	%f1583, %f1581, %f1577, %f1514;
	fma.rn.f32 	%f1584, %f1581, %f1579, %f1515;
	ld.shared.f32 	%f1585, [%r103+2584];
	fma.rn.f32 	%f1586, %f1585, %f1575, %f1517;
	fma.rn.f32 	%f1587, %f1585, %f1577, %f1518;
	fma.rn.f32 	%f1588, %f1585, %f1579, %f1519;
	ld.shared.f32 	%f1589, [%r103+2712];
	fma.rn.f32 	%f1590, %f1589, %f1575, %f1521;
	fma.rn.f32 	%f1591, %f1589, %f1577, %f1522;
	fma.rn.f32 	%f1592, %f1589, %f1579, %f1523;
	ld.shared.f32 	%f1593, [%r103+2840];
	fma.rn.f32 	%f1594, %f1593, %f1575, %f1525;
	fma.rn.f32 	%f1595, %f1593, %f1577, %f1526;
	fma.rn.f32 	%f1596, %f1593, %f1579, %f1527;
	ld.shared.f32 	%f1597, [%r103+2968];
	fma.rn.f32 	%f1598, %f1597, %f1575, %f1529;
	fma.rn.f32 	%f1599, %f1597, %f1577, %f1530;
	fma.rn.f32 	%f1600, %f1597, %f1579, %f1531;
	ld.shared.f32 	%f1601, [%r103+3096];
	fma.rn.f32 	%f1602, %f1601, %f1575, %f1533;
	fma.rn.f32 	%f1603, %f1601, %f1577, %f1534;
	fma.rn.f32 	%f1604, %f1601, %f1579, %f1535;
	ld.shared.f32 	%f1605, [%r103+3224];
	fma.rn.f32 	%f1606, %f1605, %f1575, %f1537;
	fma.rn.f32 	%f1607, %f1605, %f1577, %f1538;
	fma.rn.f32 	%f1608, %f1605, %f1579, %f1539;
	ld.shared.f32 	%f1609, [%r103+3352];
	fma.rn.f32 	%f1610, %f1609, %f1575, %f1541;
	fma.rn.f32 	%f1611, %f1609, %f1577, %f1542;
	fma.rn.f32 	%f1612, %f1609, %f1579, %f1543;
	ld.shared.f32 	%f1613, [%r109+8452];
	fma.rn.f32 	%f1614, %f1574, %f1613, %f1545;
	ld.shared.f32 	%f1615, [%r109+8580];
	fma.rn.f32 	%f1616, %f1574, %f1615, %f1547;
	ld.shared.f32 	%f1617, [%r109+8708];
	fma.rn.f32 	%f1618, %f1574, %f1617, %f1549;
	fma.rn.f32 	%f1619, %f1581, %f1613, %f1550;
	fma.rn.f32 	%f1620, %f1581, %f1615, %f1551;
	fma.rn.f32 	%f1621, %f1581, %f1617, %f1552;
	fma.rn.f32 	%f1622, %f1585, %f1613, %f1553;
	fma.rn.f32 	%f1623, %f1585, %f1615, %f1554;
	fma.rn.f32 	%f1624, %f1585, %f1617, %f1555;
	fma.rn.f32 	%f1625, %f1589, %f1613, %f1556;
	fma.rn.f32 	%f1626, %f1589, %f1615, %f1557;
	fma.rn.f32 	%f1627, %f1589, %f1617, %f1558;
	fma.rn.f32 	%f1628, %f1593, %f1613, %f1559;
	fma.rn.f32 	%f1629, %f1593, %f1615, %f1560;
	fma.rn.f32 	%f1630, %f1593, %f1617, %f1561;
	fma.rn.f32 	%f1631, %f1597, %f1613, %f1562;
	fma.rn.f32 	%f1632, %f1597, %f1615, %f1563;
	fma.rn.f32 	%f1633, %f1597, %f1617, %f1564;
	fma.rn.f32 	%f1634, %f1601, %f1613, %f1565;
	fma.rn.f32 	%f1635, %f1601, %f1615, %f1566;
	fma.rn.f32 	%f1636, %f1601, %f1617, %f1567;
	fma.rn.f32 	%f1637, %f1605, %f1613, %f1568;
	fma.rn.f32 	%f1638, %f1605, %f1615, %f1569;
	fma.rn.f32 	%f1639, %f1605, %f1617, %f1570;
	fma.rn.f32 	%f1640, %f1609, %f1613, %f1571;
	fma.rn.f32 	%f1641, %f1609, %f1615, %f1572;
	fma.rn.f32 	%f1642, %f1609, %f1617, %f1573;
	ld.shared.f32 	%f1643, [%r103+2332];
	ld.shared.f32 	%f1644, [%r109+8832];
	fma.rn.f32 	%f1645, %f1643, %f1644, %f1576;
	ld.shared.f32 	%f1646, [%r109+8960];
	fma.rn.f32 	%f1647, %f1643, %f1646, %f1578;
	ld.shared.f32 	%f1648, [%r109+9088];
	fma.rn.f32 	%f1649, %f1643, %f1648, %f1580;
	ld.shared.f32 	%f1650, [%r103+2460];
	fma.rn.f32 	%f1651, %f1650, %f1644, %f1582;
	fma.rn.f32 	%f1652, %f1650, %f1646, %f1583;
	fma.rn.f32 	%f1653, %f1650, %f1648, %f1584;
	ld.shared.f32 	%f1654, [%r103+2588];
	fma.rn.f32 	%f1655, %f1654, %f1644, %f1586;
	fma.rn.f32 	%f1656, %f1654, %f1646, %f1587;
	fma.rn.f32 	%f1657, %f1654, %f1648, %f1588;
	ld.shared.f32 	%f1658, [%r103+2716];
	fma.rn.f32 	%f1659, %f1658, %f1644, %f1590;
	fma.rn.f32 	%f1660, %f1658, %f1646, %f1591;
	fma.rn.f32 	%f1661, %f1658, %f1648, %f1592;
	ld.shared.f32 	%f1662, [%r103+2844];
	fma.rn.f32 	%f1663, %f1662, %f1644, %f1594;
	fma.rn.f32 	%f1664, %f1662, %f1646, %f1595;
	fma.rn.f32 	%f1665, %f1662, %f1648, %f1596;
	ld.shared.f32 	%f1666, [%r103+2972];
	fma.rn.f32 	%f1667, %f1666, %f1644, %f1598;
	fma.rn.f32 	%f1668, %f1666, %f1646, %f1599;
	fma.rn.f32 	%f1669, %f1666, %f1648, %f1600;
	ld.shared.f32 	%f1670, [%r103+3100];
	fma.rn.f32 	%f1671, %f1670, %f1644, %f1602;
	fma.rn.f32 	%f1672, %f1670, %f1646, %f1603;
	fma.rn.f32 	%f1673, %f1670, %f1648, %f1604;
	ld.shared.f32 	%f1674, [%r103+3228];
	fma.rn.f32 	%f1675, %f1674, %f1644, %f1606;
	fma.rn.f32 	%f1676, %f1674, %f1646, %f1607;
	fma.rn.f32 	%f1677, %f1674, %f1648, %f1608;
	ld.shared.f32 	%f1678, [%r103+3356];
	fma.rn.f32 	%f1679, %f1678, %f1644, %f1610;
	fma.rn.f32 	%f1680, %f1678, %f1646, %f1611;
	fma.rn.f32 	%f1681, %f1678, %f1648, %f1612;
	ld.shared.f32 	%f1682, [%r109+8836];
	fma.rn.f32 	%f1683, %f1643, %f1682, %f1614;
	ld.shared.f32 	%f1684, [%r109+8964];
	fma.rn.f32 	%f1685, %f1643, %f1684, %f1616;
	ld.shared.f32 	%f1686, [%r109+9092];
	fma.rn.f32 	%f1687, %f1643, %f1686, %f1618;
	fma.rn.f32 	%f1688, %f1650, %f1682, %f1619;
	fma.rn.f32 	%f1689, %f1650, %f1684, %f1620;
	fma.rn.f32 	%f1690, %f1650, %f1686, %f1621;
	fma.rn.f32 	%f1691, %f1654, %f1682, %f1622;
	fma.rn.f32 	%f1692, %f1654, %f1684, %f1623;
	fma.rn.f32 	%f1693, %f1654, %f1686, %f1624;
	fma.rn.f32 	%f1694, %f1658, %f1682, %f1625;
	fma.rn.f32 	%f1695, %f1658, %f1684, %f1626;
	fma.rn.f32 	%f1696, %f1658, %f1686, %f1627;
	fma.rn.f32 	%f1697, %f1662, %f1682, %f1628;
	fma.rn.f32 	%f1698, %f1662, %f1684, %f1629;
	fma.rn.f32 	%f1699, %f1662, %f1686, %f1630;
	fma.rn.f32 	%f1700, %f1666, %f1682, %f1631;
	fma.rn.f32 	%f1701, %f1666, %f1684, %f1632;
	fma.rn.f32 	%f1702, %f1666, %f1686, %f1633;
	fma.rn.f32 	%f1703, %f1670, %f1682, %f1634;
	fma.rn.f32 	%f1704, %f1670, %f1684, %f1635;
	fma.rn.f32 	%f1705, %f1670, %f1686, %f1636;
	fma.rn.f32 	%f1706, %f1674, %f1682, %f1637;
	fma.rn.f32 	%f1707, %f1674, %f1684, %f1638;
	fma.rn.f32 	%f1708, %f1674, %f1686, %f1639;
	fma.rn.f32 	%f1709, %f1678, %f1682, %f1640;
	fma.rn.f32 	%f1710, %f1678, %f1684, %f1641;
	fma.rn.f32 	%f1711, %f1678, %f1686, %f1642;
	shr.u32 	%r110, %r1, 4;
	mad.lo.s32 	%r111, %r110, 1152, %r3;
	add.s32 	%r112, %r111, %r4;
	add.s32 	%r113, %r112, %r105;
	mul.wide.u32 	%rd97, %r113, 4;
	add.s64 	%rd98, %rd96, %rd97;
	st.global.f32 	[%rd98], %f1645;
	st.global.f32 	[%rd98+128], %f1647;
	st.global.f32 	[%rd98+256], %f1649;
	st.global.f32 	[%rd98+18432], %f1651;
	st.global.f32 	[%rd98+18560], %f1652;
	st.global.f32 	[%rd98+18688], %f1653;
	st.global.f32 	[%rd98+36864], %f1655;
	st.global.f32 	[%rd98+36992], %f1656;
	st.global.f32 	[%rd98+37120], %f1657;
	st.global.f32 	[%rd98+55296], %f1659;
	st.global.f32 	[%rd98+55424], %f1660;
	st.global.f32 	[%rd98+55552], %f1661;
	st.global.f32 	[%rd98+73728], %f1663;
	st.global.f32 	[%rd98+73856], %f1664;
	st.global.f32 	[%rd98+73984], %f1665;
	st.global.f32 	[%rd98+92160], %f1667;
	st.global.f32 	[%rd98+92288], %f1668;
	st.global.f32 	[%rd98+92416], %f1669;
	st.global.f32 	[%rd98+110592], %f1671;
	st.global.f32 	[%rd98+110720], %f1672;
	st.global.f32 	[%rd98+110848], %f1673;
	st.global.f32 	[%rd98+129024], %f1675;
	st.global.f32 	[%rd98+129152], %f1676;
	st.global.f32 	[%rd98+129280], %f1677;
	st.global.f32 	[%rd98+147456], %f1679;
	st.global.f32 	[%rd98+147584], %f1680;
	st.global.f32 	[%rd98+147712], %f1681;
	st.global.f32 	[%rd98+4], %f1683;
	st.global.f32 	[%rd98+132], %f1685;
	st.global.f32 	[%rd98+260], %f1687;
	st.global.f32 	[%rd98+18436], %f1688;
	st.global.f32 	[%rd98+18564], %f1689;
	st.global.f32 	[%rd98+18692], %f1690;
	st.global.f32 	[%rd98+36868], %f1691;
	st.global.f32 	[%rd98+36996], %f1692;
	st.global.f32 	[%rd98+37124], %f1693;
	st.global.f32 	[%rd98+55300], %f1694;
	st.global.f32 	[%rd98+55428], %f1695;
	st.global.f32 	[%rd98+55556], %f1696;
	st.global.f32 	[%rd98+73732], %f1697;
	st.global.f32 	[%rd98+73860], %f1698;
	st.global.f32 	[%rd98+73988], %f1699;
	st.global.f32 	[%rd98+92164], %f1700;
	st.global.f32 	[%rd98+92292], %f1701;
	st.global.f32 	[%rd98+92420], %f1702;
	st.global.f32 	[%rd98+110596], %f1703;
	st.global.f32 	[%rd98+110724], %f1704;
	st.global.f32 	[%rd98+110852], %f1705;
	st.global.f32 	[%rd98+129028], %f1706;
	st.global.f32 	[%rd98+129156], %f1707;
	st.global.f32 	[%rd98+129284], %f1708;
	st.global.f32 	[%rd98+147460], %f1709;
	st.global.f32 	[%rd98+147588], %f1710;
	st.global.f32 	[%rd98+147716], %f1711;
	ret;

}


// ===== COMPILED SASS (sm_100) =====

	.target	sm_100

	.elftype	@"ET_EXEC"


//--------------------- .note.nv.tkinfo           --------------------------
	.section	.note.nv.tkinfo,"",@"SHT_NOTE"
	.sectionflags	@"SHF_NOTE_NV_TKINFO"
	.tkinfo
        /*0018*/ 	.word	0x00000002
        /*0030*/ 	.string	""
        /*0030*/ 	.string	"ptxas"
        /*0030*/ 	.string	"Cuda compilation tools, release 13.0, V13.0.88"
        /*0030*/ 	.string	"Build cuda_13.0.r13.0/compiler.36424714_0"
        /*0030*/ 	.string	"-arch sm_100 -m 64 "



//--------------------- .note.nv.cuinfo           --------------------------
	.section	.note.nv.cuinfo,"",@"SHT_NOTE"
	.sectionflags	@"SHF_NOTE_NV_CUINFO"
        /*0018*/ 	.short	0x0002
        /*001a*/ 	.short	0x0064
        /*001c*/ 	.short	0x0082
	.zero		2


//--------------------- .nv.info                  --------------------------
	.section	.nv.info,"",@"SHT_CUDA_INFO"
	.align	4


	//----- nvinfo : EIATTR_REGCOUNT
	.align		4
        /*0000*/ 	.byte	0x04, 0x2f
        /*0002*/ 	.short	(.L_1 - .L_0)
	.align		4
.L_0:
        /*0004*/ 	.word	index@(main_kernel0)
        /*0008*/ 	.word	0x00000080


	//----- nvinfo : EIATTR_FRAME_SIZE
	.align		4
.L_1:
        /*000c*/ 	.byte	0x04, 0x11
        /*000e*/ 	.short	(.L_3 - .L_2)
	.align		4
.L_2:
        /*0010*/ 	.word	index@(main_kernel0)
        /*0014*/ 	.word	0x00000000


	//----- nvinfo : EIATTR_MIN_STACK_SIZE
	.align		4
.L_3:
        /*0018*/ 	.byte	0x04, 0x12
        /*001a*/ 	.short	(.L_5 - .L_4)
	.align		4
.L_4:
        /*001c*/ 	.word	index@(main_kernel0)
        /*0020*/ 	.word	0x00000000
.L_5:


//--------------------- .nv.compat                --------------------------
	.section	.nv.compat,"",@"SHT_CUDA_COMPAT_INFO"
	.align	4
        /*0000*/ 	.byte	0x02, 0x09, 0x00, 0x00, 0x02, 0x02, 0x01, 0x00, 0x02, 0x05, 0x05, 0x00, 0x03, 0x07, 0x01, 0x01
        /*0010*/ 	.byte	0x02, 0x03, 0x00, 0x00, 0x02, 0x06, 0x01, 0x00, 0x04, 0x0b, 0x08, 0x00, 0x09, 0x00, 0x00, 0x00
        /*0020*/ 	.byte	0x00, 0x00, 0x00, 0x00


//--------------------- .nv.info.main_kernel0     --------------------------
	.section	.nv.info.main_kernel0,"",@"SHT_CUDA_INFO"
	.sectionflags	@""
	.align	4


	//----- nvinfo : EIATTR_CUDA_API_VERSION
	.align		4
        /*0000*/ 	.byte	0x04, 0x37
        /*0002*/ 	.short	(.L_7 - .L_6)
.L_6:
        /*0004*/ 	.word	0x00000082


	//----- nvinfo : EIATTR_KPARAM_INFO
	.align		4
.L_7:
        /*0008*/ 	.byte	0x04, 0x17
        /*000a*/ 	.short	(.L_9 - .L_8)
.L_8:
        /*000c*/ 	.word	0x00000000
        /*0010*/ 	.short	0x0002
        /*0012*/ 	.short	0x0010
        /*0014*/ 	.byte	0x00, 0xf5, 0x21, 0x00


	//----- nvinfo : EIATTR_KPARAM_INFO
	.align		4
.L_9:
        /*0018*/ 	.byte	0x04, 0x17
        /*001a*/ 	.short	(.L_11 - .L_10)
.L_10:
        /*001c*/ 	.word	0x00000000
        /*0020*/ 	.short	0x0001
        /*0022*/ 	.short	0x0008
        /*0024*/ 	.byte	0x00, 0xf5, 0x21, 0x00


	//----- nvinfo : EIATTR_KPARAM_INFO
	.align		4
.L_11:
        /*0028*/ 	.byte	0x04, 0x17
        /*002a*/ 	.short	(.L_13 - .L_12)
.L_12:
        /*002c*/ 	.word	0x00000000
        /*0030*/ 	.short	0x0000
        /*0032*/ 	.short	0x0000
        /*0034*/ 	.byte	0x00, 0xf5, 0x21, 0x00


	//----- nvinfo : EIATTR_SPARSE_MMA_MASK
	.align		4
.L_13:
        /*0038*/ 	.byte	0x03, 0x50
        /*003a*/ 	.short	0x0000


	//----- nvinfo : EIATTR_MAXREG_COUNT
	.align		4
        /*003c*/ 	.byte	0x03, 0x1b
        /*003e*/ 	.short	0x00ff


	//----- nvinfo : EIATTR_NUM_BARRIERS
	.align		4
        /*0040*/ 	.byte	0x02, 0x4c
        /*0042*/ 	.byte	0x01
	.zero		1


	//----- nvinfo : EIATTR_MERCURY_ISA_VERSION
	.align		4
        /*0044*/ 	.byte	0x03, 0x5f
        /*0046*/ 	.short	0x0101


	//----- nvinfo : EIATTR_VRC_CTA_INIT_COUNT
	.align		4
        /*0048*/ 	.byte	0x02, 0x4a
	.zero		1
	.zero		1


	//----- nvinfo : EIATTR_EXIT_INSTR_OFFSETS
	.align		4
        /*004c*/ 	.byte	0x04, 0x1c
        /*004e*/ 	.short	(.L_15 - .L_14)


	//   ....[0]....
.L_14:
        /*0050*/ 	.word	0x000070d0


	//----- nvinfo : EIATTR_MAX_THREADS
	.align		4
.L_15:
        /*0054*/ 	.byte	0x04, 0x05
        /*0056*/ 	.short	(.L_17 - .L_16)
.L_16:
        /*0058*/ 	.word	0x00000040
        /*005c*/ 	.word	0x00000001
        /*0060*/ 	.word	0x00000001


	//----- nvinfo : EIATTR_CBANK_PARAM_SIZE
	.align		4
.L_17:
        /*0064*/ 	.byte	0x03, 0x19
        /*0066*/ 	.short	0x0018


	//----- nvinfo : EIATTR_PARAM_CBANK
	.align		4
        /*0068*/ 	.byte	0x04, 0x0a
        /*006a*/ 	.short	(.L_19 - .L_18)
	.align		4
.L_18:
        /*006c*/ 	.word	index@(.nv.constant0.main_kernel0)
        /*0070*/ 	.short	0x0380
        /*0072*/ 	.short	0x0018


	//----- nvinfo : EIATTR_SW_WAR
	.align		4
.L_19:
        /*0074*/ 	.byte	0x04, 0x36
        /*0076*/ 	.short	(.L_21 - .L_20)
.L_20:
        /*0078*/ 	.word	0x00000008
.L_21:


//--------------------- .nv.callgraph             --------------------------
	.section	.nv.callgraph,"",@"SHT_CUDA_CALLGRAPH"
	.align	4
	.sectionentsize	8
	.align		4
        /*0000*/ 	.word	0x00000000
	.align		4
        /*0004*/ 	.word	0xffffffff
	.align		4
        /*0008*/ 	.word	0x00000000
	.align		4
        /*000c*/ 	.word	0xfffffffe
	.align		4
        /*0010*/ 	.word	0x00000000
	.align		4
        /*0014*/ 	.word	0xfffffffd
	.align		4
        /*0018*/ 	.word	0x00000000
	.align		4
        /*001c*/ 	.word	0xfffffffc


//--------------------- .text.main_kernel0        --------------------------
	.section	.text.main_kernel0,"ax",@progbits
	.align	128
        .global         main_kernel0
        .type           main_kernel0,@function
        .size           main_kernel0,(.L_x_2 - main_kernel0)
        .other          main_kernel0,@"STO_CUDA_ENTRY STV_DEFAULT"
main_kernel0:
.text.main_kernel0:
[----:B------:R-:W-:Y:S01]  /*0000*/  LDC R1, c[0x0][0x37c] ;  /* 0x0000df00ff017b82 */ /* 0x000fe20000000800 */
[----:B------:R-:W1:Y:S01]  /*0010*/  S2R R118, SR_CgaCtaId ;  /* 0x0000000000767919 */ /* 0x000e620000008800 */
[----:B------:R-:W-:-:S06]  /*0020*/  MOV R0, 0x400 ;  /* 0x0000040000007802 */ /* 0x000fcc0000000f00 */
[----:B------:R-:W2:Y:S01]  /*0030*/  LDC.64 R120, c[0x0][0x380] ;  /* 0x0000e000ff787b82 */ /* 0x000ea20000000a00 */
[----:B------:R-:W3:Y:S01]  /*0040*/  LDCU.64 UR8, c[0x0][0x358] ;  /* 0x00006b00ff0877ac */ /* 0x000ee20008000a00 */
[----:B------:R-:W4:Y:S01]  /*0050*/  S2R R19, SR_SWINHI ;  /* 0x0000000000137919 */ /* 0x000f220000002f00 */
[----:B------:R-:W-:Y:S01]  /*0060*/  IADD3 R5, PT, PT, R0, 0xd80, RZ ;  /* 0x00000d8000057810 */ /* 0x000fe20007ffe0ff */
[----:B------:R-:W-:Y:S01]  /*0070*/  HFMA2 R117, -RZ, RZ, 0, 0 ;  /* 0x00000000ff757431 */ /* 0x000fe200000001ff */
[----:B------:R-:W-:Y:S01]  /*0080*/  CS2R R80, SRZ ;  /* 0x0000000000507805 */ /* 0x000fe2000001ff00 */
[----:B------:R-:W5:Y:S01]  /*0090*/  S2R R9, SR_CTAID.X ;  /* 0x0000000000097919 */ /* 0x000f620000002500 */
[----:B------:R-:W-:Y:S01]  /*00a0*/  HFMA2 R113, -RZ, RZ, 0, 0 ;  /* 0x00000000ff717431 */ /* 0x000fe200000001ff */
[----:B------:R-:W-:Y:S01]  /*00b0*/  CS2R R102, SRZ ;  /* 0x0000000000667805 */ /* 0x000fe2000001ff00 */
[----:B------:R-:W-:Y:S01]  /*00c0*/  HFMA2 R109, -RZ, RZ, 0, 0 ;  /* 0x00000000ff6d7431 */ /* 0x000fe200000001ff */
[----:B------:R-:W3:Y:S01]  /*00d0*/  S2R R4, SR_TID.X ;  /* 0x0000000000047919 */ /* 0x000ee20000002100 */
[----:B------:R-:W-:Y:S01]  /*00e0*/  HFMA2 R99, -RZ, RZ, 0, 0 ;  /* 0x00000000ff637431 */ /* 0x000fe200000001ff */
[----:B------:R-:W-:Y:S01]  /*00f0*/  MOV R115, RZ ;  /* 0x000000ff00737202 */ /* 0x000fe20000000f00 */
[----:B------:R-:W-:Y:S01]  /*0100*/  HFMA2 R83, -RZ, RZ, 0, 0 ;  /* 0x00000000ff537431 */ /* 0x000fe200000001ff */
[----:B------:R-:W-:Y:S01]  /*0110*/  CS2R R100, SRZ ;  /* 0x0000000000647805 */ /* 0x000fe2000001ff00 */
[----:B------:R-:W-:Y:S01]  /*0120*/  HFMA2 R85, -RZ, RZ, 0, 0 ;  /* 0x00000000ff557431 */ /* 0x000fe200000001ff */
[----:B------:R-:W-:Y:S01]  /*0130*/  CS2R R104, SRZ ;  /* 0x0000000000687805 */ /* 0x000fe2000001ff00 */
[----:B------:R-:W-:Y:S01]  /*0140*/  HFMA2 R89, -RZ, RZ, 0, 0 ;  /* 0x00000000ff597431 */ /* 0x000fe200000001ff */
[----:B------:R-:W-:Y:S01]  /*0150*/  MOV R111, RZ ;  /* 0x000000ff006f7202 */ /* 0x000fe20000000f00 */
[----:B------:R-:W-:Y:S01]  /*0160*/  HFMA2 R93, -RZ, RZ, 0, 0 ;  /* 0x00000000ff5d7431 */ /* 0x000fe200000001ff */
[----:B------:R-:W-:Y:S01]  /*0170*/  MOV R107, RZ ;  /* 0x000000ff006b7202 */ /* 0x000fe20000000f00 */
[----:B------:R-:W-:Y:S01]  /*0180*/  HFMA2 R70, -RZ, RZ, 0, 0 ;  /* 0x00000000ff467431 */ /* 0x000fe200000001ff */
[----:B------:R-:W-:-:S02]  /*0190*/  CS2R R76, SRZ ;  /* 0x00000000004c7805 */ /* 0x000fc4000001ff00 */
[----:B------:R-:W-:Y:S02]  /*01a0*/  CS2R R78, SRZ ;  /* 0x00000000004e7805 */ /* 0x000fe4000001ff00 */
[----:B------:R-:W-:Y:S02]  /*01b0*/  MOV R97, RZ ;  /* 0x000000ff00617202 */ /* 0x000fe40000000f00 */
[----:B------:R-:W-:Y:S02]  /*01c0*/  CS2R R64, SRZ ;  /* 0x0000000000407805 */ /* 0x000fe4000001ff00 */
[----:B------:R-:W-:Y:S02]  /*01d0*/  MOV R95, RZ ;  /* 0x000000ff005f7202 */ /* 0x000fe40000000f00 */
[----:B------:R-:W-:Y:S02]  /*01e0*/  CS2R R60, SRZ ;  /* 0x00000000003c7805 */ /* 0x000fe4000001ff00 */
[----:B------:R-:W-:-:S02]  /*01f0*/  CS2R R56, SRZ ;  /* 0x0000000000387805 */ /* 0x000fc4000001ff00 */
[----:B------:R-:W-:Y:S02]  /*0200*/  CS2R R68, SRZ ;  /* 0x0000000000447805 */ /* 0x000fe4000001ff00 */
[C---:B-1----:R-:W-:Y:S01]  /*0210*/  LEA R96, R118.reuse, R0, 0x18 ;  /* 0x0000000076607211 */ /* 0x042fe200078ec0ff */
[----:B------:R-:W1:Y:S01]  /*0220*/  LDCU.64 UR10, c[0x0][0x388] ;  /* 0x00007100ff0a77ac */ /* 0x000e620008000a00 */
[----:B------:R-:W-:Y:S02]  /*0230*/  LEA R118, R118, R5, 0x18 ;  /* 0x0000000576767211 */ /* 0x000fe400078ec0ff */
[----:B------:R-:W-:Y:S02]  /*0240*/  MOV R122, R96 ;  /* 0x00000060007a7202 */ /* 0x000fe40000000f00 */
[----:B----4-:R-:W-:Y:S02]  /*0250*/  MOV R123, R19 ;  /* 0x00000013007b7202 */ /* 0x010fe40000000f00 */
[----:B------:R-:W-:-:S02]  /*0260*/  MOV R118, R118 ;  /* 0x0000007600767202 */ /* 0x000fc40000000f00 */
[----:B------:R-:W-:Y:S01]  /*0270*/  MOV R119, R19 ;  /* 0x0000001300777202 */ /* 0x000fe20000000f00 */
[----:B-----5:R-:W-:Y:S01]  /*0280*/  IMAD.HI.U32 R2, R9, 0x2aaaaaab, RZ ;  /* 0x2aaaaaab09027827 */ /* 0x020fe200078e00ff */
[----:B------:R-:W-:Y:S02]  /*0290*/  MOV R87, RZ ;  /* 0x000000ff00577202 */ /* 0x000fe40000000f00 */
[----:B------:R-:W-:Y:S01]  /*02a0*/  MOV R91, RZ ;  /* 0x000000ff005b7202 */ /* 0x000fe20000000f00 */
[C---:B---3--:R-:W-:Y:S01]  /*02b0*/  IMAD.WIDE.U32 R122, R4.reuse, 0x4, R122 ;  /* 0x00000004047a7825 */ /* 0x048fe200078e007a */
[----:B------:R-:W-:Y:S02]  /*02c0*/  SHF.R.U32.HI R2, RZ, 0x1, R2 ;  /* 0x00000001ff027819 */ /* 0x000fe40000011602 */
[----:B------:R-:W-:Y:S02]  /*02d0*/  ISETP.GT.U32.AND P0, PT, R4, 0x1f, PT ;  /* 0x0000001f0400780c */ /* 0x000fe40003f04070 */
[----:B------:R-:W-:Y:S01]  /*02e0*/  IADD3 R6, P1, PT, R122, 0x100, RZ ;  /* 0x000001007a067810 */ /* 0x000fe20007f3e0ff */
[----:B------:R-:W-:Y:S01]  /*02f0*/  IMAD R14, R2, -0xc, R9 ;  /* 0xfffffff4020e7824 */ /* 0x000fe200078e0209 */
[----:B------:R-:W-:Y:S01]  /*0300*/  IADD3 R8, P2, PT, R122, 0x200, RZ ;  /* 0x000002007a087810 */ /* 0x000fe20007f5e0ff */
[----:B------:R-:W-:Y:S01]  /*0310*/  IMAD R3, R2, 0xa200, RZ ;  /* 0x0000a20002037824 */ /* 0x000fe200078e02ff */
[----:B------:R-:W-:-:S02]  /*0320*/  IADD3.X R7, PT, PT, RZ, R123, RZ, P1, !PT ;  /* 0x0000007bff077210 */ /* 0x000fc40000ffe4ff */
[----:B------:R-:W-:Y:S02]  /*0330*/  IADD3 R10, P1, PT, R122, 0x300, RZ ;  /* 0x000003007a0a7810 */ /* 0x000fe40007f3e0ff */
[-C--:B------:R-:W-:Y:S02]  /*0340*/  IADD3.X R9, PT, PT, RZ, R123.reuse, RZ, P2, !PT ;  /* 0x0000007bff097210 */ /* 0x080fe400017fe4ff */
[----:B------:R-:W-:Y:S02]  /*0350*/  SHF.R.U32.HI R0, RZ, 0x3, R4 ;  /* 0x00000003ff007819 */ /* 0x000fe40000011604 */
[----:B------:R-:W-:Y:S02]  /*0360*/  IADD3.X R11, PT, PT, RZ, R123, RZ, P1, !PT ;  /* 0x0000007bff0b7210 */ /* 0x000fe40000ffe4ff */
[----:B------:R-:W-:Y:S01]  /*0370*/  MOV R27, R8 ;  /* 0x00000008001b7202 */ /* 0x000fe20000000f00 */
[----:B------:R-:W-:Y:S01]  /*0380*/  IMAD R0, R0, 0x480, R3 ;  /* 0x0000048000007824 */ /* 0x000fe200078e0203 */
[----:B------:R-:W-:-:S02]  /*0390*/  IADD3 R8, P1, PT, R122, 0x580, RZ ;  /* 0x000005807a087810 */ /* 0x000fc40007f3e0ff */
[----:B------:R-:W-:Y:S02]  /*03a0*/  LOP3.LUT R5, R4, 0x7, RZ, 0xc0, !PT ;  /* 0x0000000704057812 */ /* 0x000fe400078ec0ff */
[----:B------:R-:W-:Y:S02]  /*03b0*/  MOV R25, R6 ;  /* 0x0000000600197202 */ /* 0x000fe40000000f00 */
[C---:B------:R-:W-:Y:S02]  /*03c0*/  @!P0 IADD3 R6, P2, PT, R122.reuse, 0x400, RZ ;  /* 0x000004007a068810 */ /* 0x040fe40007f5e0ff */
[----:B------:R-:W-:Y:S02]  /*03d0*/  IADD3 R12, P3, PT, R122, 0x480, RZ ;  /* 0x000004807a0c7810 */ /* 0x000fe40007f7e0ff */
[----:B------:R-:W-:Y:S02]  /*03e0*/  IADD3.X R9, PT, PT, RZ, R123, RZ, P1, !PT ;  /* 0x0000007bff097210 */ /* 0x000fe40000ffe4ff */
[----:B------:R-:W-:-:S02]  /*03f0*/  SHF.L.U32 R17, R4, 0x2, RZ ;  /* 0x0000000204117819 */ /* 0x000fc400000006ff */
[----:B------:R-:W-:Y:S02]  /*0400*/  IADD3 R15, PT, PT, R0, R5, RZ ;  /* 0x00000005000f7210 */ /* 0x000fe40007ffe0ff */
[----:B------:R-:W-:Y:S01]  /*0410*/  MOV R29, R10 ;  /* 0x0000000a001d7202 */ /* 0x000fe20000000f00 */
[----:B------:R-:W-:Y:S01]  /*0420*/  IMAD.WIDE.U32 R118, R17, 0x4, R118 ;  /* 0x0000000411767825 */ /* 0x000fe200078e0076 */
[-C--:B------:R-:W-:Y:S02]  /*0430*/  @!P0 IADD3.X R7, PT, PT, RZ, R123.reuse, RZ, P2, !PT ;  /* 0x0000007bff078210 */ /* 0x080fe400017fe4ff */
[----:B------:R-:W-:Y:S01]  /*0440*/  IADD3.X R13, PT, PT, RZ, R123, RZ, P3, !PT ;  /* 0x0000007bff0d7210 */ /* 0x000fe20001ffe4ff */
[----:B--2---:R-:W-:Y:S01]  /*0450*/  IMAD.WIDE.U32 R120, R15, 0x4, R120 ;  /* 0x000000040f787825 */ /* 0x004fe200078e0078 */
[----:B------:R-:W-:Y:S02]  /*0460*/  IADD3 R10, P1, PT, R122, 0x680, RZ ;  /* 0x000006807a0a7810 */ /* 0x000fe40007f3e0ff */
[----:B------:R-:W-:-:S02]  /*0470*/  MOV R0, R8 ;  /* 0x0000000800007202 */ /* 0x000fc40000000f00 */
[C---:B------:R-:W-:Y:S02]  /*0480*/  IADD3 R8, P2, PT, R122.reuse, 0x780, RZ ;  /* 0x000007807a087810 */ /* 0x040fe40007f5e0ff */
[----:B------:R-:W-:Y:S02]  /*0490*/  IADD3 R88, PT, PT, R17, 0x40, RZ ;  /* 0x0000004011587810 */ /* 0x000fe40007ffe0ff */
[----:B------:R-:W-:Y:S02]  /*04a0*/  MOV R5, R12 ;  /* 0x0000000c00057202 */ /* 0x000fe40000000f00 */
[-C--:B------:R-:W-:Y:S02]  /*04b0*/  IADD3.X R11, PT, PT, RZ, R123.reuse, RZ, P1, !PT ;  /* 0x0000007bff0b7210 */ /* 0x080fe40000ffe4ff */
[----:B------:R-:W-:Y:S02]  /*04c0*/  @!P0 IADD3 R12, P1, PT, R122, 0x880, RZ ;  /* 0x000008807a0c8810 */ /* 0x000fe40007f3e0ff */
[----:B------:R-:W-:-:S02]  /*04d0*/  IADD3.X R9, PT, PT, RZ, R123, RZ, P2, !PT ;  /* 0x0000007bff097210 */ /* 0x000fc400017fe4ff */
[----:B------:R-:W-:Y:S02]  /*04e0*/  LOP3.LUT R2, R88, 0xffff, RZ, 0xc0, !PT ;  /* 0x0000ffff58027812 */ /* 0x000fe400078ec0ff */
[----:B------:R-:W-:Y:S02]  /*04f0*/  @!P0 IADD3.X R13, PT, PT, RZ, R123, RZ, P1, !PT ;  /* 0x0000007bff0d8210 */ /* 0x000fe40000ffe4ff */
[----:B------:R-:W-:Y:S01]  /*0500*/  MOV R37, R8 ;  /* 0x0000000800257202 */ /* 0x000fe20000000f00 */
[----:B------:R-:W-:Y:S01]  /*0510*/  IMAD R2, R2, 0x2ab, RZ ;  /* 0x000002ab02027824 */ /* 0x000fe200078e02ff */
[----:B------:R-:W-:Y:S02]  /*0520*/  IADD3 R8, P1, PT, R118, 0x400, RZ ;  /* 0x0000040076087810 */ /* 0x000fe40007f3e0ff */
[----:B------:R-:W-:Y:S02]  /*0530*/  IADD3 R84, PT, PT, R17, 0x20, RZ ;  /* 0x0000002011547810 */ /* 0x000fe40007ffe0ff */
[----:B------:R-:W-:-:S02]  /*0540*/  @!P0 MOV R6, R6 ;  /* 0x0000000600068202 */ /* 0x000fc40000000f00 */
[----:B------:R-:W-:Y:S02]  /*0550*/  MOV R7, R10 ;  /* 0x0000000a00077202 */ /* 0x000fe40000000f00 */
[----:B------:R-:W-:Y:S02]  /*0560*/  IADD3.X R9, PT, PT, RZ, R119, RZ, P1, !PT ;  /* 0x00000077ff097210 */ /* 0x000fe40000ffe4ff */
[----:B------:R-:W-:Y:S02]  /*0570*/  @!P0 MOV R39, R12 ;  /* 0x0000000c00278202 */ /* 0x000fe40000000f00 */
[----:B------:R-:W-:Y:S02]  /*0580*/  LOP3.LUT R12, R84, 0xffff, RZ, 0xc0, !PT ;  /* 0x0000ffff540c7812 */ /* 0x000fe400078ec0ff */
[----:B------:R-:W-:Y:S02]  /*0590*/  IADD3 R10, P1, PT, R118, 0x800, RZ ;  /* 0x00000800760a7810 */ /* 0x000fe40007f3e0ff */
[----:B------:R-:W-:Y:S01]  /*05a0*/  SHF.R.U32.HI R2, RZ, 0x10, R2 ;  /* 0x00000010ff027819 */ /* 0x000fe20000011602 */
[----:B------:R-:W-:Y:S01]  /*05b0*/  IMAD R13, R12, 0x2ab, RZ ;  /* 0x000002ab0c0d7824 */ /* 0x000fe200078e02ff */
[----:B------:R-:W-:-:S02]  /*05c0*/  MOV R33, R8 ;  /* 0x0000000800217202 */ /* 0x000fc40000000f00 */
[----:B------:R-:W-:Y:S02]  /*05d0*/  IADD3.X R11, PT, PT, RZ, R119, RZ, P1, !PT ;  /* 0x00000077ff0b7210 */ /* 0x000fe40000ffe4ff */
[----:B------:R-:W-:Y:S02]  /*05e0*/  IADD3 R8, P2, PT, R118, 0xc00, RZ ;  /* 0x00000c0076087810 */ /* 0x000fe40007f5e0ff */
[----:B------:R-:W-:Y:S02]  /*05f0*/  PRMT R16, R2, 0x9910, RZ ;  /* 0x0000991002107816 */ /* 0x000fe400000000ff */
[----:B------:R-:W-:Y:S02]  /*0600*/  MOV R35, R10 ;  /* 0x0000000a00237202 */ /* 0x000fe40000000f00 */
[----:B------:R-:W-:Y:S02]  /*0610*/  IADD3.X R9, PT, PT, RZ, R119, RZ, P2, !PT ;  /* 0x00000077ff097210 */ /* 0x000fe400017fe4ff */
[----:B------:R-:W-:-:S02]  /*0620*/  MOV R10, R16 ;  /* 0x00000010000a7202 */ /* 0x000fc40000000f00 */
[----:B------:R-:W-:Y:S02]  /*0630*/  SHF.R.U32.HI R2, RZ, 0x10, R13 ;  /* 0x00000010ff027819 */ /* 0x000fe4000001160d */
[----:B------:R-:W-:Y:S02]  /*0640*/  IADD3 R12, P1, PT, R118, 0x1000, RZ ;  /* 0x00001000760c7810 */ /* 0x000fe40007f3e0ff */
[----:B------:R-:W-:Y:S01]  /*0650*/  MOV R41, R8 ;  /* 0x0000000800297202 */ /* 0x000fe20000000f00 */
[----:B------:R-:W-:Y:S01]  /*0660*/  IMAD R8, R10, 0x60, RZ ;  /* 0x000000600a087824 */ /* 0x000fe200078e02ff */
[----:B------:R-:W-:Y:S02]  /*0670*/  PRMT R9, R2, 0x9910, RZ ;  /* 0x0000991002097816 */ /* 0x000fe400000000ff */
[----:B------:R-:W-:Y:S02]  /*0680*/  IADD3.X R13, PT, PT, RZ, R119, RZ, P1, !PT ;  /* 0x00000077ff0d7210 */ /* 0x000fe40000ffe4ff */
[----:B------:R-:W-:-:S02]  /*0690*/  LOP3.LUT R2, R17, 0x100, RZ, 0xfc, !PT ;  /* 0x0000010011027812 */ /* 0x000fc400078efcff */
[----:B------:R-:W-:Y:S02]  /*06a0*/  MOV R10, R9 ;  /* 0x00000009000a7202 */ /* 0x000fe40000000f00 */
[----:B------:R-:W-:Y:S02]  /*06b0*/  MOV R43, R12 ;  /* 0x0000000c002b7202 */ /* 0x000fe40000000f00 */
[----:B------:R-:W-:Y:S02]  /*06c0*/  IADD3 R8, PT, PT, RZ, -R8, RZ ;  /* 0x80000008ff087210 */ /* 0x000fe40007ffe0ff */
[----:B------:R-:W-:Y:S02]  /*06d0*/  PRMT R12, R4, 0x9910, RZ ;  /* 0x00009910040c7816 */ /* 0x000fe400000000ff */
[----:B------:R-:W-:Y:S01]  /*06e0*/  LOP3.LUT R9, R2, 0xffff, RZ, 0xc0, !PT ;  /* 0x0000ffff02097812 */ /* 0x000fe200078ec0ff */
[----:B------:R-:W-:Y:S01]  /*06f0*/  IMAD R2, R10, 0x60, RZ ;  /* 0x000000600a027824 */ /* 0x000fe200078e02ff */
[----:B------:R-:W-:-:S02]  /*0700*/  LOP3.LUT R17, R17, 0x200, RZ, 0xfc, !PT ;  /* 0x0000020011117812 */ /* 0x000fc400078efcff */
[----:B------:R-:W-:Y:S01]  /*0710*/  PRMT R11, R8, 0x7710, RZ ;  /* 0x00007710080b7816 */ /* 0x000fe200000000ff */
[----:B------:R-:W-:Y:S01]  /*0720*/  IMAD R9, R9, 0x2ab, RZ ;  /* 0x000002ab09097824 */ /* 0x000fe200078e02ff */
[----:B------:R-:W-:Y:S02]  /*0730*/  MOV R8, R12 ;  /* 0x0000000c00087202 */ /* 0x000fe40000000f00 */
[----:B------:R-:W-:Y:S02]  /*0740*/  LOP3.LUT R17, R17, 0xffff, RZ, 0xc0, !PT ;  /* 0x0000ffff11117812 */ /* 0x000fe400078ec0ff */
[----:B------:R-:W-:Y:S02]  /*0750*/  IADD3 R88, PT, PT, R88, R11, RZ ;  /* 0x0000000b58587210 */ /* 0x000fe40007ffe0ff */
[----:B------:R-:W-:Y:S01]  /*0760*/  IADD3 R11, PT, PT, RZ, -R2, RZ ;  /* 0x80000002ff0b7210 */ /* 0x000fe20007ffe0ff */
[----:B------:R-:W-:Y:S01]  /*0770*/  IMAD R2, R8, 0x2b, RZ ;  /* 0x0000002b08027824 */ /* 0x000fe200078e02ff */
[----:B------:R-:W-:Y:S01]  /*0780*/  SHF.R.U32.HI R8, RZ, 0x10, R9 ;  /* 0x00000010ff087819 */ /* 0x000fe20000011609 */
[----:B------:R-:W-:Y:S01]  /*0790*/  IMAD R17, R17, 0x2ab, RZ ;  /* 0x000002ab11117824 */ /* 0x000fe200078e02ff */
[----:B------:R-:W-:-:S02]  /*07a0*/  PRMT R11, R11, 0x7710, RZ ;  /* 0x000077100b0b7816 */ /* 0x000fc400000000ff */
[----:B------:R-:W-:Y:S02]  /*07b0*/  PRMT R90, R8, 0x9910, RZ ;  /* 0x00009910085a7816 */ /* 0x000fe400000000ff */
[----:B------:R-:W-:Y:S02]  /*07c0*/  SHF.R.U32.HI R9, RZ, 0x10, R17 ;  /* 0x00000010ff097819 */ /* 0x000fe40000011611 */
[----:B------:R-:W-:Y:S01]  /*07d0*/  LOP3.LUT R2, R2, 0xffff, RZ, 0xc0, !PT ;  /* 0x0000ffff02027812 */ /* 0x000fe200078ec0ff */
[----:B------:R-:W-:Y:S01]  /*07e0*/  IMAD R90, R90, 0x480, RZ ;  /* 0x000004805a5a7824 */ /* 0x000fe200078e02ff */
[----:B------:R-:W-:Y:S02]  /*07f0*/  PRMT R86, R9, 0x9910, RZ ;  /* 0x0000991009567816 */ /* 0x000fe400000000ff */
[----:B------:R-:W-:Y:S02]  /*0800*/  IADD3 R8, P1, PT, R118, 0x1400, RZ ;  /* 0x0000140076087810 */ /* 0x000fe40007f3e0ff */
[----:B------:R-:W-:Y:S01]  /*0810*/  SHF.R.U32.HI R10, RZ, 0xa, R2 ;  /* 0x0000000aff0a7819 */ /* 0x000fe20000011602 */
[----:B------:R-:W-:Y:S01]  /*0820*/  IMAD R2, R14, 0x60, RZ ;  /* 0x000000600e027824 */ /* 0x000fe200078e02ff */
[----:B------:R-:W-:Y:S01]  /*0830*/  IADD3 R84, PT, PT, R84, R11, RZ ;  /* 0x0000000b54547210 */ /* 0x000fe20007ffe0ff */
[----:B------:R-:W-:Y:S01]  /*0840*/  IMAD R86, R86, 0x480, RZ ;  /* 0x0000048056567824 */ /* 0x000fe200078e02ff */
[----:B------:R-:W-:-:S02]  /*0850*/  LOP3.LUT R11, R90, 0xffff, RZ, 0xc0, !PT ;  /* 0x0000ffff5a0b7812 */ /* 0x000fc400078ec0ff */
[----:B------:R-:W-:Y:S02]  /*0860*/  LOP3.LUT R12, R88, 0xffff, RZ, 0xc0, !PT ;  /* 0x0000ffff580c7812 */ /* 0x000fe400078ec0ff */
[----:B------:R-:W-:Y:S02]  /*0870*/  IADD3.X R9, PT, PT, RZ, R119, RZ, P1, !PT ;  /* 0x00000077ff097210 */ /* 0x000fe40000ffe4ff */
[----:B------:R-:W-:Y:S02]  /*0880*/  IADD3 R11, PT, PT, R11, R2, R12 ;  /* 0x000000020b0b7210 */ /* 0x000fe40007ffe00c */
[----:B------:R-:W-:Y:S02]  /*0890*/  PRMT R13, R10, 0x9910, RZ ;  /* 0x000099100a0d7816 */ /* 0x000fe400000000ff */
[----:B------:R-:W-:Y:S02]  /*08a0*/  MOV R45, R8 ;  /* 0x00000008002d7202 */ /* 0x000fe40000000f00 */
[----:B------:R-:W-:Y:S01]  /*08b0*/  LOP3.LUT R12, R84, 0xffff, RZ, 0xc0, !PT ;  /* 0x0000ffff540c7812 */ /* 0x000fe200078ec0ff */
[----:B------:R-:W-:Y:S01]  /*08c0*/  IMAD R8, R13, 0x18, RZ ;  /* 0x000000180d087824 */ /* 0x000fe200078e02ff */
[----:B------:R-:W-:-:S02]  /*08d0*/  LOP3.LUT R9, R86, 0xffff, RZ, 0xc0, !PT ;  /* 0x0000ffff56097812 */ /* 0x000fc400078ec0ff */
[----:B------:R-:W-:Y:S02]  /*08e0*/  IADD3 R14, P1, PT, R120, 0x9000, RZ ;  /* 0x00009000780e7810 */ /* 0x000fe40007f3e0ff */
[----:B------:R-:W-:Y:S02]  /*08f0*/  IADD3 R23, PT, PT, R9, R2, R12 ;  /* 0x0000000209177210 */ /* 0x000fe40007ffe00c */
[----:B------:R-:W2:Y:S01]  /*0900*/  LDC.64 R12, c[0x0][0x388] ;  /* 0x0000e200ff0c7b82 */ /* 0x000ea20000000a00 */
[----:B------:R-:W-:Y:S02]  /*0910*/  IADD3 R8, PT, PT, RZ, -R8, RZ ;  /* 0x80000008ff087210 */ /* 0x000fe40007ffe0ff */
[----:B------:R-:W-:Y:S02]  /*0920*/  LOP3.LUT R9, R10, 0xffff, RZ, 0xc0, !PT ;  /* 0x0000ffff0a097812 */ /* 0x000fe400078ec0ff */
[----:B------:R-:W-:Y:S02]  /*0930*/  PRMT R17, R8, 0x7710, RZ ;  /* 0x0000771008117816 */ /* 0x000fe400000000ff */
[----:B------:R-:W-:Y:S01]  /*0940*/  IADD3.X R15, PT, PT, RZ, R121, RZ, P1, !PT ;  /* 0x00000079ff0f7210 */ /* 0x000fe20000ffe4ff */
[----:B------:R-:W-:Y:S01]  /*0950*/  IMAD R94, R9, 0x480, R2 ;  /* 0x00000480095e7824 */ /* 0x000fe200078e0202 */
[----:B------:R-:W-:-:S02]  /*0960*/  IADD3 R92, PT, PT, R17, R4, RZ ;  /* 0x00000004115c7210 */ /* 0x000fc40007ffe0ff */
[----:B------:R-:W-:Y:S02]  /*0970*/  IADD3 R18, P1, PT, R120, 0x1b000, RZ ;  /* 0x0001b00078127810 */ /* 0x000fe40007f3e0ff */
[----:B------:R-:W-:Y:S02]  /*0980*/  SHF.L.U32 R92, R92, 0x2, RZ ;  /* 0x000000025c5c7819 */ /* 0x000fe400000006ff */
[----:B------:R-:W-:Y:S02]  /*0990*/  MOV R21, R122 ;  /* 0x0000007a00157202 */ /* 0x000fe40000000f00 */
[----:B------:R-:W-:Y:S02]  /*09a0*/  LOP3.LUT R9, R92, 0xfc, RZ, 0xc0, !PT ;  /* 0x000000fc5c097812 */ /* 0x000fe400078ec0ff */
[----:B------:R-:W-:Y:S01]  /*09b0*/  IADD3 R16, P2, PT, R120, 0x12000, RZ ;  /* 0x0001200078107810 */ /* 0x000fe20007f5e0ff */
[----:B------:R-:W-:Y:S01]  /*09c0*/  @!PT LDS RZ, [RZ] ;  /* 0x00000000fffff984 */ /* 0x000fe20000000800 */
[----:B------:R-:W-:Y:S01]  /*09d0*/  @!PT LDS RZ, [RZ] ;  /* 0x00000000fffff984 */ /* 0x000fe20000000800 */
[----:B------:R-:W-:Y:S01]  /*09e0*/  @!PT LDS RZ, [RZ] ;  /* 0x00000000fffff984 */ /* 0x000fe20000000800 */
[----:B------:R3:W-:Y:S01]  /*09f0*/  LDGSTS.E [R21], desc[UR8][R120.64] ;  /* 0x0000000078157fae */ /* 0x0007e2000b9a1008 */
[----:B------:R-:W-:-:S02]  /*0a00*/  IADD3.X R19, PT, PT, RZ, R121, RZ, P1, !PT ;  /* 0x00000079ff137210 */ /* 0x000fc40000ffe4ff */
[----:B------:R-:W-:Y:S01]  /*0a10*/  @!P0 IADD3 R20, P1, PT, R120, 0x24000, RZ ;  /* 0x0002400078148810 */ /* 0x000fe20007f3e0ff */
[--C-:B--2---:R-:W-:Y:S01]  /*0a20*/  IMAD.WIDE.U32 R10, R11, 0x4, R12.reuse ;  /* 0x000000040b0a7825 */ /* 0x104fe200078e000c */
[----:B------:R-:W-:Y:S01]  /*0a30*/  IADD3 R9, PT, PT, R94, R9, RZ ;  /* 0x000000095e097210 */ /* 0x000fe20007ffe0ff */
[----:B------:R2:W-:Y:S01]  /*0a40*/  LDGSTS.E [R25], desc[UR8][R14.64] ;  /* 0x000000000e197fae */ /* 0x0005e2000b9a1008 */
[----:B------:R-:W-:Y:S02]  /*0a50*/  IADD3.X R17, PT, PT, RZ, R121, RZ, P2, !PT ;  /* 0x00000079ff117210 */ /* 0x000fe400017fe4ff */
[----:B------:R-:W-:Y:S01]  /*0a60*/  IADD3 R24, P2, PT, R10, 0x9000, RZ ;  /* 0x000090000a187810 */ /* 0x000fe20007f5e0ff */
[--C-:B------:R-:W-:Y:S01]  /*0a70*/  IMAD.WIDE.U32 R8, R9, 0x4, R12.reuse ;  /* 0x0000000409087825 */ /* 0x100fe200078e000c */
[----:B------:R-:W-:Y:S01]  /*0a80*/  MOV R31, R118 ;  /* 0x00000076001f7202 */ /* 0x000fe20000000f00 */
[----:B------:R4:W-:Y:S01]  /*0a90*/  LDGSTS.E [R27], desc[UR8][R16.64] ;  /* 0x00000000101b7fae */ /* 0x0009e2000b9a1008 */
[----:B---3--:R-:W-:Y:S01]  /*0aa0*/  @!P0 IADD3.X R21, PT, PT, RZ, R121, RZ, P1, !PT ;  /* 0x00000079ff158210 */ /* 0x008fe20000ffe4ff */
[----:B------:R-:W-:Y:S01]  /*0ab0*/  IMAD.WIDE.U32 R12, R23, 0x4, R12 ;  /* 0x00000004170c7825 */ /* 0x000fe200078e000c */
[----:B------:R-:W-:Y:S01]  /*0ac0*/  IADD3 R22, P1, PT, R8, 0x9000, RZ ;  /* 0x0000900008167810 */ /* 0x000fe20007f3e0ff */
[----:B------:R3:W-:Y:S01]  /*0ad0*/  LDGSTS.E [R29], desc[UR8][R18.64] ;  /* 0x00000000121d7fae */ /* 0x0007e2000b9a1008 */
[----:B------:R-:W-:-:S02]  /*0ae0*/  SHF.R.U32.HI R82, RZ, 0x1, R4 ;  /* 0x00000001ff527819 */ /* 0x000fc40000011604 */
[----:B--2---:R-:W-:Y:S01]  /*0af0*/  IADD3.X R25, PT, PT, RZ, R11, RZ, P2, !PT ;  /* 0x0000000bff197210 */ /* 0x004fe200017fe4ff */
[----:B------:R2:W-:Y:S01]  /*0b00*/  @!P0 LDGSTS.E [R6], desc[UR8][R20.64] ;  /* 0x0000000014068fae */ /* 0x0005e2000b9a1008 */
[----:B------:R-:W-:Y:S02]  /*0b10*/  @!P0 IADD3 R28, P2, PT, R120, 0x24000, RZ ;  /* 0x00024000781c8810 */ /* 0x000fe40007f5e0ff */
[----:B------:R-:W-:Y:S01]  /*0b20*/  IADD3 R26, P3, PT, R12, 0x9000, RZ ;  /* 0x000090000c1a7810 */ /* 0x000fe20007f7e0ff */
[----:B------:R5:W-:Y:S01]  /*0b30*/  LDGSTS.E.BYPASS.128 [R31], desc[UR8][R8.64] ;  /* 0x00000000081f7fae */ /* 0x000be2000b981808 */
[----:B------:R-:W-:Y:S02]  /*0b40*/  IADD3.X R23, PT, PT, RZ, R9, RZ, P1, !PT ;  /* 0x00000009ff177210 */ /* 0x000fe40000ffe4ff */
[----:B----4-:R-:W-:Y:S01]  /*0b50*/  IADD3.X R27, PT, PT, RZ, R13, RZ, P3, !PT ;  /* 0x0000000dff1b7210 */ /* 0x010fe20001ffe4ff */
[----:B------:R4:W-:Y:S01]  /*0b60*/  LDGSTS.E.BYPASS.128 [R33], desc[UR8][R10.64] ;  /* 0x000000000a217fae */ /* 0x0009e2000b981808 */
[----:B---3--:R-:W-:-:S02]  /*0b70*/  @!P0 IADD3.X R29, PT, PT, RZ, R121, RZ, P2, !PT ;  /* 0x00000079ff1d8210 */ /* 0x008fc400017fe4ff */
[----:B------:R-:W-:Y:S01]  /*0b80*/  LOP3.LUT R82, R82, 0x18, RZ, 0xc0, !PT ;  /* 0x0000001852527812 */ /* 0x000fe200078ec0ff */
[----:B------:R3:W-:Y:S01]  /*0b90*/  LDGSTS.E.BYPASS.128 [R35], desc[UR8][R12.64] ;  /* 0x000000000c237fae */ /* 0x0007e2000b981808 */
[----:B--2---:R-:W-:-:S03]  /*0ba0*/  CS2R R20, SRZ ;  /* 0x0000000000147805 */ /* 0x004fc6000001ff00 */
[----:B------:R-:W0:Y:S01]  /*0bb0*/  LDGDEPBAR ;  /* 0x00000000000079af */ /* 0x000e220000000000 */
[----:B-----5:R-:W-:-:S03]  /*0bc0*/  CS2R R8, SRZ ;  /* 0x0000000000087805 */ /* 0x020fc6000001ff00 */
[----:B------:R2:W-:Y:S01]  /*0bd0*/  LDGSTS.E [R5], desc[UR8][R120.64+0x20] ;  /* 0x0000002078057fae */ /* 0x0005e2000b9a1008 */
[----:B----4-:R-:W-:-:S03]  /*0be0*/  CS2R R10, SRZ ;  /* 0x00000000000a7805 */ /* 0x010fc6000001ff00 */
[----:B------:R4:W-:Y:S01]  /*0bf0*/  LDGSTS.E [R0], desc[UR8][R14.64+0x20] ;  /* 0x000000200e007fae */ /* 0x0009e2000b9a1008 */
[----:B---3--:R-:W-:-:S03]  /*0c00*/  CS2R R12, SRZ ;  /* 0x00000000000c7805 */ /* 0x008fc6000001ff00 */
[----:B------:R3:W-:Y:S04]  /*0c10*/  LDGSTS.E [R7], desc[UR8][R16.64+0x20] ;  /* 0x0000002010077fae */ /* 0x0007e8000b9a1008 */
[----:B------:R5:W-:Y:S01]  /*0c20*/  LDGSTS.E [R37], desc[UR8][R18.64+0x20] ;  /* 0x0000002012257fae */ /* 0x000be2000b9a1008 */
[----:B--2---:R-:W-:-:S03]  /*0c30*/  MOV R5, RZ ;  /* 0x000000ff00057202 */ /* 0x004fc60000000f00 */
[----:B------:R-:W-:Y:S01]  /*0c40*/  @!P0 LDGSTS.E [R39], desc[UR8][R28.64+0x20] ;  /* 0x000000201c278fae */ /* 0x000fe2000b9a1008 */
[----:B----4-:R-:W-:-:S03]  /*0c50*/  CS2R R14, SRZ ;  /* 0x00000000000e7805 */ /* 0x010fc6000001ff00 */
[----:B------:R2:W-:Y:S01]  /*0c60*/  LDGSTS.E.BYPASS.128 [R41], desc[UR8][R22.64] ;  /* 0x0000000016297fae */ /* 0x0005e2000b981808 */
[----:B---3--:R-:W-:Y:S02]  /*0c70*/  CS2R R16, SRZ ;  /* 0x0000000000107805 */ /* 0x008fe4000001ff00 */
[----:B------:R-:W-:Y:S01]  /*0c80*/  CS2R R6, SRZ ;  /* 0x0000000000067805 */ /* 0x000fe2000001ff00 */
[----:B------:R3:W-:Y:S01]  /*0c90*/  LDGSTS.E.BYPASS.128 [R43], desc[UR8][R24.64] ;  /* 0x00000000182b7fae */ /* 0x0007e2000b981808 */
[----:B-----5:R-:W-:-:S03]  /*0ca0*/  CS2R R18, SRZ ;  /* 0x0000000000127805 */ /* 0x020fc6000001ff00 */
[----:B------:R3:W-:Y:S04]  /*0cb0*/  LDGSTS.E.BYPASS.128 [R45], desc[UR8][R26.64] ;  /* 0x000000001a2d7fae */ /* 0x0007e8000b981808 */
[----:B------:R-:W0:Y:S01]  /*0cc0*/  LDGDEPBAR ;  /* 0x00000000000079af */ /* 0x000e220000000000 */
[----:B-12---:R-:W-:-:S07]  /*0cd0*/  CS2R R22, SRZ ;  /* 0x0000000000167805 */ /* 0x006fce000001ff00 */
.L_x_0:
[C---:B------:R-:W-:Y:S01]  /*0ce0*/  IADD3 R0, PT, PT, R80.reuse, 0x2, RZ ;  /* 0x0000000250007810 */ /* 0x040fe20007ffe0ff */
[----:B---3--:R-:W-:Y:S01]  /*0cf0*/  IMAD R25, R80, 0x2400, RZ ;  /* 0x0000240050197824 */ /* 0x008fe200078e02ff */
[----:B------:R-:W-:Y:S01]  /*0d00*/  LOP3.LUT R27, R90, 0xffff, RZ, 0xc0, !PT ;  /* 0x0000ffff5a1b7812 */ /* 0x000fe200078ec0ff */
[----:B------:R-:W-:Y:S01]  /*0d10*/  BAR.SYNC.DEFER_BLOCKING 0x0 ;  /* 0x0000000000007b1d */ /* 0x000fe20000010000 */
[----:B------:R-:W-:Y:S02]  /*0d20*/  LOP3.LUT R24, R0, 0xff, RZ, 0xc0, !PT ;  /* 0x000000ff00187812 */ /* 0x000fe400078ec0ff */
[----:B------:R-:W-:Y:S02]  /*0d30*/  LOP3.LUT R48, R88, 0xffff, RZ, 0xc0, !PT ;  /* 0x0000ffff58307812 */ /* 0x000fe400078ec0ff */
[----:B------:R-:W-:Y:S01]  /*0d40*/  LOP3.LUT R29, R86, 0xffff, RZ, 0xc0, !PT ;  /* 0x0000ffff561d7812 */ /* 0x000fe200078ec0ff */
[----:B------:R-:W-:Y:S01]  /*0d50*/  IMAD R24, R24, 0xab, RZ ;  /* 0x000000ab18187824 */ /* 0x000fe200078e02ff */
[----:B------:R-:W-:Y:S01]  /*0d60*/  IADD3 R48, P1, P2, R27, R2, R48 ;  /* 0x000000021b307210 */ /* 0x000fe20007a3e030 */
[----:B------:R-:W1:Y:S01]  /*0d70*/  S2UR UR6, SR_CgaCtaId ;  /* 0x00000000000679c3 */ /* 0x000e620000008800 */
[----:B------:R-:W-:Y:S01]  /*0d80*/  LOP3.LUT R26, R84, 0xffff, RZ, 0xc0, !PT ;  /* 0x0000ffff541a7812 */ /* 0x000fe200078ec0ff */
[----:B------:R-:W-:Y:S01]  /*0d90*/  UMOV UR4, 0x400 ;  /* 0x0000040000047882 */ /* 0x000fe20000000000 */
[----:B------:R-:W-:Y:S01]  /*0da0*/  SHF.R.U32.HI R24, RZ, 0x9, R24 ;  /* 0x00000009ff187819 */ /* 0x000fe20000011618 */
[----:B------:R-:W-:Y:S01]  /*0db0*/  UIADD3 UR5, UPT, UPT, UR4, 0xd80, URZ ;  /* 0x00000d8004057890 */ /* 0x000fe2000fffe0ff */
[----:B------:R-:W-:-:S02]  /*0dc0*/  LOP3.LUT R51, R92, 0xff, RZ, 0xc0, !PT ;  /* 0x000000ff5c337812 */ /* 0x000fc400078ec0ff */
[----:B------:R-:W-:Y:S02]  /*0dd0*/  PRMT R24, R24, 0x9910, RZ ;  /* 0x0000991018187816 */ /* 0x000fe400000000ff */
[----:B------:R-:W-:Y:S02]  /*0de0*/  IADD3 R26, P3, P4, R29, R2, R26 ;  /* 0x000000021d1a7210 */ /* 0x000fe40007c7e01a */
[----:B------:R-:W-:Y:S02]  /*0df0*/  LEA R24, R24, R24, 0x1 ;  /* 0x0000001818187211 */ /* 0x000fe400078e08ff */
[----:B------:R-:W-:Y:S02]  /*0e00*/  IADD3.X R29, PT, PT, RZ, RZ, RZ, P1, P2 ;  /* 0x000000ffff1d7210 */ /* 0x000fe40000fe44ff */
[----:B------:R-:W-:Y:S02]  /*0e10*/  IADD3 R24, PT, PT, RZ, -R24, RZ ;  /* 0x80000018ff187210 */ /* 0x000fe40007ffe0ff */
[----:B------:R-:W-:-:S02]  /*0e20*/  IADD3 R51, P5, P6, R25, R94, R51 ;  /* 0x0000005e19337210 */ /* 0x000fc40007ebe033 */
[----:B------:R-:W-:Y:S02]  /*0e30*/  PRMT R27, R24, 0x7710, RZ ;  /* 0x00007710181b7816 */ /* 0x000fe400000000ff */
[C---:B------:R-:W-:Y:S02]  /*0e40*/  IADD3 R48, P2, PT, R25.reuse, R48, RZ ;  /* 0x0000003019307210 */ /* 0x040fe40007f5e0ff */
[----:B------:R-:W-:Y:S01]  /*0e50*/  IADD3 R24, PT, PT, R0, R27, RZ ;  /* 0x0000001b00187210 */ /* 0x000fe20007ffe0ff */
[----:B-1----:R-:W-:Y:S01]  /*0e60*/  ULEA UR5, UR6, UR5, 0x18 ;  /* 0x0000000506057291 */ /* 0x002fe2000f8ec0ff */
[----:B------:R-:W-:Y:S02]  /*0e70*/  IADD3 R26, P1, PT, R25, R26, RZ ;  /* 0x0000001a191a7210 */ /* 0x000fe40007f3e0ff */
[C---:B------:R-:W-:Y:S02]  /*0e80*/  LOP3.LUT R45, R24.reuse, 0xff, RZ, 0xc0, !PT ;  /* 0x000000ff182d7812 */ /* 0x040fe400078ec0ff */
[----:B------:R-:W-:-:S02]  /*0e90*/  LOP3.LUT R25, R24, 0xff, RZ, 0xc0, !PT ;  /* 0x000000ff18197812 */ /* 0x000fc400078ec0ff */
[----:B------:R-:W-:Y:S01]  /*0ea0*/  SHF.L.U32 R47, R80, 0x3, RZ ;  /* 0x00000003502f7819 */ /* 0x000fe200000006ff */
[----:B------:R-:W-:Y:S01]  /*0eb0*/  IMAD R45, R45, 0x300, RZ ;  /* 0x000003002d2d7824 */ /* 0x000fe200078e02ff */
[----:B------:R-:W-:Y:S01]  /*0ec0*/  IADD3.X R27, PT, PT, RZ, RZ, RZ, P3, P4 ;  /* 0x000000ffff1b7210 */ /* 0x000fe20001fe84ff */
[----:B------:R-:W-:Y:S01]  /*0ed0*/  IMAD R25, R25, 0x120, RZ ;  /* 0x0000012019197824 */ /* 0x000fe200078e02ff */
[----:B------:R-:W-:Y:S01]  /*0ee0*/  IADD3.X R29, PT, PT, RZ, R29, RZ, P2, !PT ;  /* 0x0000001dff1d7210 */ /* 0x000fe200017fe4ff */
[----:B------:R-:W-:Y:S01]  /*0ef0*/  IMAD.WIDE R46, R47, 0x4, R120 ;  /* 0x000000042f2e7825 */ /* 0x000fe200078e0278 */
[----:B------:R-:W-:Y:S02]  /*0f00*/  IADD3.X R27, PT, PT, RZ, R27, RZ, P1, !PT ;  /* 0x0000001bff1b7210 */ /* 0x000fe40000ffe4ff */
[----:B------:R-:W-:Y:S01]  /*0f10*/  LEA R50, P1, R48, UR10, 0x2 ;  /* 0x0000000a30327c11 */ /* 0x000fe2000f8210ff */
[----:B------:R-:W-:Y:S01]  /*0f20*/  IMAD.WIDE.U32 R44, R45, 0x4, R118 ;  /* 0x000000042d2c7825 */ /* 0x000fe200078e0076 */
[----:B------:R-:W-:-:S02]  /*0f30*/  IADD3.X R0, PT, PT, RZ, RZ, RZ, P5, P6 ;  /* 0x000000ffff007210 */ /* 0x000fc40002fec4ff */
[----:B------:R-:W-:Y:S01]  /*0f40*/  LEA R52, P3, R51, UR10, 0x2 ;  /* 0x0000000a33347c11 */ /* 0x000fe2000f8610ff */
[----:B------:R-:W-:Y:S01]  /*0f50*/  IMAD.WIDE.U32 R32, R25, 0x4, R122 ;  /* 0x0000000419207825 */ /* 0x000fe200078e007a */
[----:B------:R-:W-:Y:S02]  /*0f60*/  LEA R49, P2, R26, UR10, 0x2 ;  /* 0x0000000a1a317c11 */ /* 0x000fe4000f8410ff */
[----:B------:R-:W-:Y:S02]  /*0f70*/  LEA.HI.X R48, R48, UR11, R29, 0x2, P1 ;  /* 0x0000000b30307c11 */ /* 0x000fe400088f141d */
[----:B------:R-:W-:Y:S02]  /*0f80*/  IADD3 R30, P1, PT, R46, 0x9000, RZ ;  /* 0x000090002e1e7810 */ /* 0x000fe40007f3e0ff */
[----:B------:R-:W-:Y:S02]  /*0f90*/  IADD3 R34, P5, PT, R44, 0x400, RZ ;  /* 0x000004002c227810 */ /* 0x000fe40007fbe0ff */
[----:B------:R-:W-:-:S02]  /*0fa0*/  LEA.HI.X R51, R51, UR11, R0, 0x2, P3 ;  /* 0x0000000b33337c11 */ /* 0x000fc400098f1400 */
[----:B------:R-:W-:Y:S02]  /*0fb0*/  LEA.HI.X R0, R26, UR11, R27, 0x2, P2 ;  /* 0x0000000b1a007c11 */ /* 0x000fe400090f141b */
[----:B------:R-:W-:Y:S02]  /*0fc0*/  MOV R53, R32 ;  /* 0x0000002000357202 */ /* 0x000fe40000000f00 */
[C---:B------:R-:W-:Y:S02]  /*0fd0*/  IADD3 R28, P2, PT, R46.reuse, 0x12000, RZ ;  /* 0x000120002e1c7810 */ /* 0x040fe40007f5e0ff */
[C---:B------:R-:W-:Y:S01]  /*0fe0*/  IADD3 R26, P3, PT, R46.reuse, 0x1b000, RZ ;  /* 0x0001b0002e1a7810 */ /* 0x040fe20007f7e0ff */
[----:B------:R-:W-:Y:S01]  /*0ff0*/  @!PT LDS RZ, [RZ] ;  /* 0x00000000fffff984 */ /* 0x000fe20000000800 */
[----:B------:R-:W-:Y:S01]  /*1000*/  @!PT LDS RZ, [RZ] ;  /* 0x00000000fffff984 */ /* 0x000fe20000000800 */
[----:B------:R-:W-:Y:S01]  /*1010*/  @!PT LDS RZ, [RZ] ;  /* 0x00000000fffff984 */ /* 0x000fe20000000800 */
[----:B------:R1:W-:Y:S01]  /*1020*/  LDGSTS.E [R53], desc[UR8][R46.64+0x40] ;  /* 0x000000402e357fae */ /* 0x0003e2000b9a1008 */
[----:B------:R-:W-:Y:S02]  /*1030*/  @!P0 IADD3 R24, P4, PT, R46, 0x24000, RZ ;  /* 0x000240002e188810 */ /* 0x000fe40007f9e0ff */
[----:B------:R-:W-:-:S02]  /*1040*/  IADD3.X R31, PT, PT, RZ, R47, RZ, P1, !PT ;  /* 0x0000002fff1f7210 */ /* 0x000fc40000ffe4ff */
[C---:B------:R-:W-:Y:S02]  /*1050*/  IADD3 R42, P1, PT, R32.reuse, 0x100, RZ ;  /* 0x00000100202a7810 */ /* 0x040fe40007f3e0ff */
[----:B------:R-:W-:Y:S02]  /*1060*/  IADD3.X R35, PT, PT, RZ, R45, RZ, P5, !PT ;  /* 0x0000002dff237210 */ /* 0x000fe40002ffe4ff */
[-C--:B------:R-:W-:Y:S02]  /*1070*/  IADD3.X R29, PT, PT, RZ, R47.reuse, RZ, P2, !PT ;  /* 0x0000002fff1d7210 */ /* 0x080fe400017fe4ff */
[-C--:B------:R-:W-:Y:S02]  /*1080*/  IADD3.X R27, PT, PT, RZ, R47.reuse, RZ, P3, !PT ;  /* 0x0000002fff1b7210 */ /* 0x080fe40001ffe4ff */
[----:B------:R-:W-:Y:S02]  /*1090*/  @!P0 IADD3.X R25, PT, PT, RZ, R47, RZ, P4, !PT ;  /* 0x0000002fff198210 */ /* 0x000fe400027fe4ff */
[----:B------:R-:W-:-:S02]  /*10a0*/  IADD3 R40, P2, PT, R32, 0x200, RZ ;  /* 0x0000020020287810 */ /* 0x000fc40007f5e0ff */
[C---:B------:R-:W-:Y:S02]  /*10b0*/  IADD3 R38, P3, PT, R32.reuse, 0x300, RZ ;  /* 0x0000030020267810 */ /* 0x040fe40007f7e0ff */
[----:B------:R-:W-:Y:S02]  /*10c0*/  @!P0 IADD3 R36, P4, PT, R32, 0x400, RZ ;  /* 0x0000040020248810 */ /* 0x000fe40007f9e0ff */
[----:B------:R-:W-:Y:S02]  /*10d0*/  IADD3.X R43, PT, PT, RZ, R33, RZ, P1, !PT ;  /* 0x00000021ff2b7210 */ /* 0x000fe40000ffe4ff */
[----:B-1----:R-:W-:Y:S02]  /*10e0*/  MOV R53, R34 ;  /* 0x0000002200357202 */ /* 0x002fe40000000f00 */
[----:B------:R-:W-:Y:S02]  /*10f0*/  IADD3 R32, P1, PT, R44, 0x800, RZ ;  /* 0x000008002c207810 */ /* 0x000fe40007f3e0ff */
[----:B------:R-:W-:-:S02]  /*1100*/  LOP3.LUT R34, R80, 0xff, RZ, 0xc0, !PT ;  /* 0x000000ff50227812 */ /* 0x000fc400078ec0ff */
[-C--:B------:R-:W-:Y:S02]  /*1110*/  IADD3.X R41, PT, PT, RZ, R33.reuse, RZ, P2, !PT ;  /* 0x00000021ff297210 */ /* 0x080fe400017fe4ff */
[-C--:B------:R-:W-:Y:S01]  /*1120*/  IADD3.X R39, PT, PT, RZ, R33.reuse, RZ, P3, !PT ;  /* 0x00000021ff277210 */ /* 0x080fe20001ffe4ff */
[----:B------:R-:W-:Y:S01]  /*1130*/  IMAD R34, R34, 0xab, RZ ;  /* 0x000000ab22227824 */ /* 0x000fe200078e02ff */
[----:B------:R-:W-:Y:S02]  /*1140*/  @!P0 IADD3.X R37, PT, PT, RZ, R33, RZ, P4, !PT ;  /* 0x00000021ff258210 */ /* 0x000fe400027fe4ff */
[----:B------:R-:W-:Y:S02]  /*1150*/  IADD3.X R33, PT, PT, RZ, R45, RZ, P1, !PT ;  /* 0x0000002dff217210 */ /* 0x000fe40000ffe4ff */
[----:B------:R-:W-:Y:S02]  /*1160*/  SHF.R.U32.HI R34, RZ, 0x9, R34 ;  /* 0x00000009ff227819 */ /* 0x000fe40000011622 */
[----:B------:R-:W-:-:S02]  /*1170*/  MOV R55, R32 ;  /* 0x0000002000377202 */ /* 0x000fc40000000f00 */
[----:B------:R-:W-:Y:S02]  /*1180*/  IADD3 R32, P1, PT, R52, 0x12000, RZ ;  /* 0x0001200034207810 */ /* 0x000fe40007f3e0ff */
[----:B------:R-:W-:Y:S02]  /*1190*/  MOV R47, R44 ;  /* 0x0000002c002f7202 */ /* 0x000fe40000000f00 */
[----:B------:R-:W-:Y:S02]  /*11a0*/  MOV R43, R42 ;  /* 0x0000002a002b7202 */ /* 0x000fe40000000f00 */
[----:B------:R-:W-:Y:S02]  /*11b0*/  @!P0 MOV R45, R36 ;  /* 0x00000024002d8202 */ /* 0x000fe40000000f00 */
[----:B------:R-:W-:Y:S01]  /*11c0*/  IADD3.X R33, PT, PT, RZ, R51, RZ, P1, !PT ;  /* 0x00000033ff217210 */ /* 0x000fe20000ffe4ff */
[----:B------:R1:W-:Y:S01]  /*11d0*/  LDGSTS.E [R43], desc[UR8][R30.64+0x40] ;  /* 0x000000401e2b7fae */ /* 0x0003e2000b9a1008 */
[----:B------:R-:W-:-:S02]  /*11e0*/  MOV R41, R40 ;  /* 0x0000002800297202 */ /* 0x000fc40000000f00 */
[----:B------:R-:W-:Y:S02]  /*11f0*/  PRMT R35, R34, 0x9910, RZ ;  /* 0x0000991022237816 */ /* 0x000fe400000000ff */
[----:B------:R-:W-:Y:S01]  /*1200*/  IADD3 R36, P1, PT, R50, 0x12000, RZ ;  /* 0x0001200032247810 */ /* 0x000fe20007f3e0ff */
[----:B------:R-:W-:Y:S01]  /*1210*/  LDGSTS.E [R41], desc[UR8][R28.64+0x40] ;  /* 0x000000401c297fae */ /* 0x000fe2000b9a1008 */
[----:B------:R-:W-:Y:S02]  /*1220*/  MOV R39, R38 ;  /* 0x0000002600277202 */ /* 0x000fe40000000f00 */
[----:B------:R-:W-:Y:S02]  /*1230*/  IADD3 R34, P2, PT, R49, 0x12000, RZ ;  /* 0x0001200031227810 */ /* 0x000fe40007f5e0ff */
[----:B------:R-:W-:Y:S01]  /*1240*/  IADD3.X R37, PT, PT, RZ, R48, RZ, P1, !PT ;  /* 0x00000030ff257210 */ /* 0x000fe20000ffe4ff */
[----:B------:R-:W-:Y:S01]  /*1250*/  LDGSTS.E [R39], desc[UR8][R26.64+0x40] ;  /* 0x000000401a277fae */ /* 0x000fe2000b9a1008 */
[----:B-1----:R-:W-:-:S02]  /*1260*/  MOV R30, R35 ;  /* 0x00000023001e7202 */ /* 0x002fc40000000f00 */
[----:B------:R-:W-:Y:S01]  /*1270*/  IADD3.X R35, PT, PT, RZ, R0, RZ, P2, !PT ;  /* 0x00000000ff237210 */ /* 0x000fe200017fe4ff */
[----:B------:R1:W-:Y:S01]  /*1280*/  @!P0 LDGSTS.E [R45], desc[UR8][R24.64+0x40] ;  /* 0x00000040182d8fae */ /* 0x0003e2000b9a1008 */
[----:B------:R-:W-:-:S03]  /*1290*/  LEA R0, R30, R30, 0x1 ;  /* 0x0000001e1e007211 */ /* 0x000fc600078e08ff */
[----:B------:R-:W-:Y:S01]  /*12a0*/  LDGSTS.E.BYPASS.128 [R47], desc[UR8][R32.64] ;  /* 0x00000000202f7fae */ /* 0x000fe2000b981808 */
[----:B------:R-:W-:-:S03]  /*12b0*/  IADD3 R0, PT, PT, RZ, -R0, RZ ;  /* 0x80000000ff007210 */ /* 0x000fc60007ffe0ff */
[----:B------:R-:W-:Y:S04]  /*12c0*/  LDGSTS.E.BYPASS.128 [R53], desc[UR8][R36.64] ;  /* 0x0000000024357fae */ /* 0x000fe8000b981808 */
[----:B------:R2:W-:Y:S01]  /*12d0*/  LDGSTS.E.BYPASS.128 [R55], desc[UR8][R34.64] ;  /* 0x0000000022377fae */ /* 0x0005e2000b981808 */
[----:B-1----:R-:W-:Y:S02]  /*12e0*/  PRMT R25, R0, 0x7710, RZ ;  /* 0x0000771000197816 */ /* 0x002fe400000000ff */
[----:B------:R-:W-:Y:S01]  /*12f0*/  SHF.L.U32 R24, R4, 0x3, RZ ;  /* 0x0000000304187819 */ /* 0x000fe200000006ff */
[----:B------:R-:W0:Y:S01]  /*1300*/  LDGDEPBAR ;  /* 0x00000000000079af */ /* 0x000e220000000000 */
[----:B------:R-:W-:Y:S02]  /*1310*/  IADD3 R0, PT, PT, R25, R80, RZ ;  /* 0x0000005019007210 */ /* 0x000fe40007ffe0ff */
[----:B------:R-:W-:-:S02]  /*1320*/  IADD3 R80, PT, PT, R80, 0x1, RZ ;  /* 0x0000000150507810 */ /* 0x000fc40007ffe0ff */
[----:B------:R-:W-:Y:S02]  /*1330*/  LOP3.LUT R25, R0, 0xff, RZ, 0xc0, !PT ;  /* 0x000000ff00197812 */ /* 0x000fe400078ec0ff */
[----:B------:R-:W-:Y:S02]  /*1340*/  LOP3.LUT R0, R24, 0x78, RZ, 0xc0, !PT ;  /* 0x0000007818007812 */ /* 0x000fe400078ec0ff */
[----:B------:R-:W-:Y:S01]  /*1350*/  ISETP.NE.AND P1, PT, R80, 0x8e, PT ;  /* 0x0000008e5000780c */ /* 0x000fe20003f25270 */
[C---:B------:R-:W-:Y:S02]  /*1360*/  IMAD R27, R25.reuse, 0x120, R82 ;  /* 0x00000120191b7824 */ /* 0x040fe400078e0252 */
[----:B------:R-:W-:-:S03]  /*1370*/  IMAD R98, R25, 0xc00, R0 ;  /* 0x00000c0019627824 */ /* 0x000fc600078e0200 */
[----:B------:R-:W-:Y:S01]  /*1380*/  LEA R106, R27, R96, 0x2 ;  /* 0x000000601b6a7211 */ /* 0x000fe200078e10ff */
[----:B------:R-:W-:-:S04]  /*1390*/  DEPBAR.LE SB0, 0x2 ;  /* 0x000080800000791a */ /* 0x000fc80000000000 */
[----:B------:R-:W-:Y:S06]  /*13a0*/  BAR.SYNC.DEFER_BLOCKING 0x0 ;  /* 0x0000000000007b1d */ /* 0x000fec0000010000 */
[----:B------:R-:W-:Y:S04]  /*13b0*/  LDS.64 R58, [R98+UR5] ;  /* 0x00000005623a7984 */ /* 0x000fe80008000a00 */
[----:B------:R-:W1:Y:S04]  /*13c0*/  LDS.128 R72, [R106] ;  /* 0x000000006a487984 */ /* 0x000e680000000c00 */
[----:B------:R-:W3:Y:S04]  /*13d0*/  LDS.64 R62, [R98+UR5+0x80] ;  /* 0x00008005623e7984 */ /* 0x000ee80008000a00 */
[----:B------:R-:W4:Y:S04]  /*13e0*/  LDS.64 R66, [R98+UR5+0x100] ;  /* 0x0001000562427984 */ /* 0x000f280008000a00 */
[----:B------:R-:W5:Y:S04]  /*13f0*/  LDS.128 R40, [R106+0x80] ;  /* 0x000080006a287984 */ /* 0x000f680000000c00 */
[----:B--2---:R-:W2:Y:S04]  /*1400*/  LDS.128 R32, [R106+0x100] ;  /* 0x000100006a207984 */ /* 0x004ea80000000c00 */
[----:B------:R-:W2:Y:S04]  /*1410*/  LDS.128 R52, [R106+0x180] ;  /* 0x000180006a347984 */ /* 0x000ea80000000c00 */
[----:B------:R-:W2:Y:S04]  /*1420*/  LDS.128 R48, [R106+0x200] ;  /* 0x000200006a307984 */ /* 0x000ea80000000c00 */
[----:B------:R-:W2:Y:S04]  /*1430*/  LDS.128 R44, [R106+0x280] ;  /* 0x000280006a2c7984 */ /* 0x000ea80000000c00 */
[----:B------:R-:W2:Y:S04]  /*1440*/  LDS.128 R36, [R106+0x300] ;  /* 0x000300006a247984 */ /* 0x000ea80000000c00 */
[----:B------:R-:W2:Y:S01]  /*1450*/  LDS.128 R28, [R106+0x380] ;  /* 0x000380006a1c7984 */ /* 0x000ea20000000c00 */
[C---:B-1----:R-:W-:Y:S01]  /*1460*/  FFMA R117, R72.reuse, R58, R117 ;  /* 0x0000003a48757223 */ /* 0x042fe20000000075 */
[----:B------:R-:W-:-:S02]  /*1470*/  FFMA R102, R72, R59, R102 ;  /* 0x0000003b48667223 */ /* 0x000fc40000000066 */
[----:B------:R-:W1:Y:S01]  /*1480*/  LDS.128 R24, [R106+0x400] ;  /* 0x000400006a187984 */ /* 0x000e620000000c00 */
[C---:B---3--:R-:W-:Y:S01]  /*1490*/  FFMA R115, R72.reuse, R62, R115 ;  /* 0x0000003e48737223 */ /* 0x048fe20000000073 */
[C---:B------:R-:W-:Y:S01]  /*14a0*/  FFMA R100, R72.reuse, R63, R100 ;  /* 0x0000003f48647223 */ /* 0x040fe20000000064 */
[C---:B----4-:R-:W-:Y:S01]  /*14b0*/  FFMA R113, R72.reuse, R66, R113 ;  /* 0x0000004248717223 */ /* 0x050fe20000000071 */
[----:B------:R-:W-:Y:S01]  /*14c0*/  FFMA R72, R72, R67, R104 ;  /* 0x0000004348487223 */ /* 0x000fe20000000068 */
[-C--:B-----5:R-:W-:Y:S01]  /*14d0*/  FFMA R104, R58, R40.reuse, R111 ;  /* 0x000000283a687223 */ /* 0x0a0fe2000000006f */
[-C--:B------:R-:W-:Y:S01]  /*14e0*/  FFMA R108, R62, R40.reuse, R107 ;  /* 0x000000283e6c7223 */ /* 0x080fe2000000006b */
[----:B------:R-:W-:Y:S01]  /*14f0*/  FFMA R110, R66, R40, R105 ;  /* 0x00000028426e7223 */ /* 0x000fe20000000069 */
[C---:B------:R-:W-:Y:S01]  /*1500*/  FFMA R112, R40.reuse, R59, R109 ;  /* 0x0000003b28707223 */ /* 0x040fe2000000006d */
[C---:B------:R-:W-:Y:S01]  /*1510*/  FFMA R76, R40.reuse, R63, R76 ;  /* 0x0000003f284c7223 */ /* 0x040fe2000000004c */
[----:B------:R-:W-:Y:S01]  /*1520*/  FFMA R40, R40, R67, R78 ;  /* 0x0000004328287223 */ /* 0x000fe2000000004e */
[-C--:B--2---:R-:W-:Y:S01]  /*1530*/  FFMA R78, R58, R32.reuse, R99 ;  /* 0x000000203a4e7223 */ /* 0x084fe20000000063 */
[-C--:B------:R-:W-:Y:S01]  /*1540*/  FFMA R114, R62, R32.reuse, R101 ;  /* 0x000000203e727223 */ /* 0x080fe20000000065 */
[----:B------:R-:W-:Y:S01]  /*1550*/  FFMA R116, R66, R32, R97 ;  /* 0x0000002042747223 */ /* 0x000fe20000000061 */
[C---:B------:R-:W-:Y:S01]  /*1560*/  FFMA R124, R32.reuse, R59, R103 ;  /* 0x0000003b207c7223 */ /* 0x040fe20000000067 */
[C---:B------:R-:W-:Y:S01]  /*1570*/  FFMA R71, R32.reuse, R63, R20 ;  /* 0x0000003f20477223 */ /* 0x040fe20000000014 */
[----:B------:R-:W-:Y:S01]  /*1580*/  FFMA R32, R32, R67, R64 ;  /* 0x0000004320207223 */ /* 0x000fe20000000040 */
[-C--:B------:R-:W-:Y:S01]  /*1590*/  FFMA R64, R58, R52.reuse, R21 ;  /* 0x000000343a407223 */ /* 0x080fe20000000015 */
[-C--:B------:R-:W-:Y:S01]  /*15a0*/  FFMA R95, R62, R52.reuse, R95 ;  /* 0x000000343e5f7223 */ /* 0x080fe2000000005f */
[----:B------:R-:W-:Y:S01]  /*15b0*/  FFMA R65, R66, R52, R65 ;  /* 0x0000003442417223 */ /* 0x000fe20000000041 */
[C---:B------:R-:W-:Y:S01]  /*15c0*/  FFMA R83, R52.reuse, R59, R83 ;  /* 0x0000003b34537223 */ /* 0x040fe20000000053 */
[C---:B------:R-:W-:Y:S01]  /*15d0*/  FFMA R12, R52.reuse, R63, R12 ;  /* 0x0000003f340c7223 */ /* 0x040fe2000000000c */
[----:B------:R-:W-:Y:S01]  /*15e0*/  FFMA R18, R52, R67, R18 ;  /* 0x0000004334127223 */ /* 0x000fe20000000012 */
[----:B------:R-:W2:Y:S01]  /*15f0*/  LDS.64 R20, [R98+UR5+0x180] ;  /* 0x0001800562147984 */ /* 0x000ea20008000a00 */
[-C--:B------:R-:W-:Y:S01]  /*1600*/  FFMA R99, R58, R48.reuse, R61 ;  /* 0x000000303a637223 */ /* 0x080fe2000000003d */
        /* <DEDUP_REMOVED lines=11> */
[----:B------:R-:W-:Y:S01]  /*16c0*/  FFMA R61, R36, R63, R6 ;  /* 0x0000003f243d7223 */ /* 0x000fe20000000006 */
[----:B------:R-:W3:Y:S01]  /*16d0*/  LDS.64 R56, [R98+UR5+0x200] ;  /* 0x0002000562387984 */ /* 0x000ee20008000a00 */
[C---:B------:R-:W-:Y:S01]  /*16e0*/  FFMA R77, R58.reuse, R28, R7 ;  /* 0x0000001c3a4d7223 */ /* 0x040fe20000000007 */
[-C--:B------:R-:W-:Y:S01]  /*16f0*/  FFMA R91, R58, R36.reuse, R91 ;  /* 0x000000243a5b7223 */ /* 0x080fe2000000005b */
[-C--:B------:R-:W-:Y:S01]  /*1700*/  FFMA R79, R62, R36.reuse, R79 ;  /* 0x000000243e4f7223 */ /* 0x080fe2000000004f */
[----:B------:R-:W4:Y:S01]  /*1710*/  LDS.64 R6, [R98+UR5+0x280] ;  /* 0x0002800562067984 */ /* 0x000f220008000a00 */
[----:B------:R-:W-:Y:S01]  /*1720*/  FFMA R5, R66, R36, R5 ;  /* 0x0000002442057223 */ /* 0x000fe20000000005 */
[C---:B------:R-:W-:Y:S01]  /*1730*/  FFMA R93, R36.reuse, R59, R93 ;  /* 0x0000003b245d7223 */ /* 0x040fe2000000005d */
[----:B------:R-:W-:Y:S01]  /*1740*/  FFMA R36, R36, R67, R60 ;  /* 0x0000004324247223 */ /* 0x000fe2000000003c */
[-C--:B------:R-:W-:Y:S01]  /*1750*/  FFMA R60, R66, R28.reuse, R11 ;  /* 0x0000001c423c7223 */ /* 0x080fe2000000000b */
[----:B------:R-:W-:Y:S01]  /*1760*/  FFMA R11, R28, R59, R13 ;  /* 0x0000003b1c0b7223 */ /* 0x000fe2000000000d */
[----:B------:R-:W-:Y:S01]  /*1770*/  FFMA R109, R62, R28, R9 ;  /* 0x0000001c3e6d7223 */ /* 0x000fe20000000009 */
[C---:B------:R-:W-:Y:S01]  /*1780*/  FFMA R13, R28.reuse, R63, R8 ;  /* 0x0000003f1c0d7223 */ /* 0x040fe20000000008 */
[----:B------:R-:W-:Y:S01]  /*1790*/  FFMA R28, R28, R67, R68 ;  /* 0x000000431c1c7223 */ /* 0x000fe20000000044 */
[-C--:B-1----:R-:W-:Y:S01]  /*17a0*/  FFMA R8, R58, R24.reuse, R15 ;  /* 0x000000183a087223 */ /* 0x082fe2000000000f */
[-C--:B------:R-:W-:Y:S01]  /*17b0*/  FFMA R62, R62, R24.reuse, R17 ;  /* 0x000000183e3e7223 */ /* 0x080fe20000000011 */
[----:B------:R-:W-:Y:S01]  /*17c0*/  FFMA R66, R66, R24, R19 ;  /* 0x0000001842427223 */ /* 0x000fe20000000013 */
[C---:B------:R-:W-:Y:S01]  /*17d0*/  FFMA R68, R24.reuse, R59, R23 ;  /* 0x0000003b18447223 */ /* 0x040fe20000000017 */
[C---:B------:R-:W-:Y:S01]  /*17e0*/  FFMA R58, R24.reuse, R63, R10 ;  /* 0x0000003f183a7223 */ /* 0x040fe2000000000a */
[----:B------:R-:W-:Y:S01]  /*17f0*/  FFMA R24, R24, R67, R70 ;  /* 0x0000004318187223 */ /* 0x000fe20000000046 */
[C---:B--2---:R-:W-:Y:S01]  /*1800*/  FFMA R67, R20.reuse, R49, R99 ;  /* 0x0000003114437223 */ /* 0x044fe20000000063 */
[-C--:B------:R-:W-:Y:S01]  /*1810*/  FFMA R99, R49, R21.reuse, R85 ;  /* 0x0000001531637223 */ /* 0x080fe20000000055 */
[----:B------:R-:W-:Y:S01]  /*1820*/  FFMA R85, R45, R21, R97 ;  /* 0x000000152d557223 */ /* 0x000fe20000000061 */
[C---:B------:R-:W-:Y:S01]  /*1830*/  FFMA R19, R20.reuse, R45, R69 ;  /* 0x0000002d14137223 */ /* 0x040fe20000000045 */
[----:B------:R-:W-:Y:S01]  /*1840*/  FFMA R97, R29, R21, R11 ;  /* 0x000000151d617223 */ /* 0x000fe2000000000b */
[C---:B------:R-:W-:Y:S01]  /*1850*/  FFMA R117, R20.reuse, R73, R117 ;  /* 0x0000004914757223 */ /* 0x040fe20000000075 */
[C---:B------:R-:W-:Y:S01]  /*1860*/  FFMA R15, R20.reuse, R41, R104 ;  /* 0x00000029140f7223 */ /* 0x040fe20000000068 */
[C---:B------:R-:W-:Y:S01]  /*1870*/  FFMA R17, R20.reuse, R33, R78 ;  /* 0x0000002114117223 */ /* 0x040fe2000000004e */
[C---:B------:R-:W-:Y:S01]  /*1880*/  FFMA R63, R20.reuse, R53, R64 ;  /* 0x00000035143f7223 */ /* 0x040fe20000000040 */
[C---:B------:R-:W-:Y:S01]  /*1890*/  FFMA R23, R20.reuse, R37, R91 ;  /* 0x0000002514177223 */ /* 0x040fe2000000005b */
[C---:B------:R-:W-:Y:S01]  /*18a0*/  FFMA R59, R20.reuse, R29, R77 ;  /* 0x0000001d143b7223 */ /* 0x040fe2000000004d */
[----:B------:R-:W-:Y:S01]  /*18b0*/  FFMA R69, R20, R25, R8 ;  /* 0x0000001914457223 */ /* 0x000fe20000000008 */
[----:B------:R-:W1:Y:S01]  /*18c0*/  LDS.64 R10, [R98+UR5+0x380] ;  /* 0x00038005620a7984 */ /* 0x000e620008000a00 */
[----:B------:R-:W-:Y:S01]  /*18d0*/  FFMA R77, R73, R21, R102 ;  /* 0x00000015494d7223 */ /* 0x000fe20000000066 */
[C---:B---3--:R-:W-:Y:S01]  /*18e0*/  FFMA R107, R56.reuse, R45, R48 ;  /* 0x0000002d386b7223 */ /* 0x048fe20000000030 */
[-C--:B------:R-:W-:Y:S01]  /*18f0*/  FFMA R20, R53, R57.reuse, R12 ;  /* 0x0000003935147223 */ /* 0x080fe2000000000c */
[----:B------:R-:W2:Y:S01]  /*1900*/  LDS.64 R8, [R98+UR5+0x300] ;  /* 0x0003000562087984 */ /* 0x000ea20008000a00 */
[----:B------:R-:W-:Y:S01]  /*1910*/  FFMA R48, R29, R57, R13 ;  /* 0x000000391d307223 */ /* 0x000fe2000000000d */
[-C--:B------:R-:W-:Y:S01]  /*1920*/  FFMA R87, R41, R21.reuse, R112 ;  /* 0x0000001529577223 */ /* 0x080fe20000000070 */
[-C--:B------:R-:W-:Y:S01]  /*1930*/  FFMA R91, R33, R21.reuse, R124 ;  /* 0x00000015215b7223 */ /* 0x080fe2000000007c */
[----:B------:R-:W3:Y:S01]  /*1940*/  LDS.64 R12, [R98+UR5+0x400] ;  /* 0x00040005620c7984 */ /* 0x000ee20008000a00 */
[-C--:B------:R-:W-:Y:S01]  /*1950*/  FFMA R83, R53, R21.reuse, R83 ;  /* 0x0000001535537223 */ /* 0x080fe20000000053 */
[----:B------:R-:W-:Y:S01]  /*1960*/  FFMA R93, R37, R21, R93 ;  /* 0x00000015255d7223 */ /* 0x000fe2000000005d */
[-C--:B------:R-:W-:Y:S01]  /*1970*/  FFMA R125, R73, R57.reuse, R100 ;  /* 0x00000039497d7223 */ /* 0x080fe20000000064 */
[-C--:B------:R-:W-:Y:S01]  /*1980*/  FFMA R76, R41, R57.reuse, R76 ;  /* 0x00000039294c7223 */ /* 0x080fe2000000004c */
[-C--:B------:R-:W-:Y:S01]  /*1990*/  FFMA R71, R33, R57.reuse, R71 ;  /* 0x0000003921477223 */ /* 0x080fe20000000047 */
[-C--:B------:R-:W-:Y:S01]  /*19a0*/  FFMA R14, R49, R57.reuse, R14 ;  /* 0x00000039310e7223 */ /* 0x080fe2000000000e */
[-C--:B------:R-:W-:Y:S01]  /*19b0*/  FFMA R16, R45, R57.reuse, R16 ;  /* 0x000000392d107223 */ /* 0x080fe20000000010 */
[----:B------:R-:W-:Y:S01]  /*19c0*/  FFMA R61, R37, R57, R61 ;  /* 0x00000039253d7223 */ /* 0x000fe2000000003d */
[C---:B------:R-:W-:Y:S01]  /*19d0*/  FFMA R21, R25.reuse, R21, R68 ;  /* 0x0000001519157223 */ /* 0x040fe20000000044 */
[C---:B------:R-:W-:Y:S01]  /*19e0*/  FFMA R115, R56.reuse, R73, R115 ;  /* 0x0000004938737223 */ /* 0x040fe20000000073 */
[C---:B------:R-:W-:Y:S01]  /*19f0*/  FFMA R101, R56.reuse, R41, R108 ;  /* 0x0000002938657223 */ /* 0x040fe2000000006c */
[C---:B------:R-:W-:Y:S01]  /*1a00*/  FFMA R103, R56.reuse, R33, R114 ;  /* 0x0000002138677223 */ /* 0x040fe20000000072 */
[C---:B------:R-:W-:Y:S01]  /*1a10*/  FFMA R95, R56.reuse, R53, R95 ;  /* 0x00000035385f7223 */ /* 0x040fe2000000005f */
[C---:B------:R-:W-:Y:S01]  /*1a20*/  FFMA R105, R56.reuse, R49, R52 ;  /* 0x0000003138697223 */ /* 0x040fe20000000034 */
[C---:B------:R-:W-:Y:S01]  /*1a30*/  FFMA R79, R56.reuse, R37, R79 ;  /* 0x00000025384f7223 */ /* 0x040fe2000000004f */
[C---:B------:R-:W-:Y:S01]  /*1a40*/  FFMA R109, R56.reuse, R29, R109 ;  /* 0x0000001d386d7223 */ /* 0x040fe2000000006d */
[----:B------:R-:W-:Y:S01]  /*1a50*/  FFMA R111, R56, R25, R62 ;  /* 0x00000019386f7223 */ /* 0x000fe2000000003e */
[----:B------:R-:W-:Y:S01]  /*1a60*/  FFMA R57, R25, R57, R58 ;  /* 0x0000003919397223 */ /* 0x000fe2000000003a */
[C---:B----4-:R-:W-:Y:S01]  /*1a70*/  FFMA R113, R6.reuse, R73, R113 ;  /* 0x0000004906717223 */ /* 0x050fe20000000071 */
        /* <DEDUP_REMOVED lines=8> */
[-C--:B------:R-:W-:Y:S01]  /*1b00*/  FFMA R73, R73, R7.reuse, R72 ;  /* 0x0000000749497223 */ /* 0x080fe20000000048 */
[-C--:B------:R-:W-:Y:S01]  /*1b10*/  FFMA R41, R41, R7.reuse, R40 ;  /* 0x0000000729297223 */ /* 0x080fe20000000028 */
[-C--:B------:R-:W-:Y:S01]  /*1b20*/  FFMA R33, R33, R7.reuse, R32 ;  /* 0x0000000721217223 */ /* 0x080fe20000000020 */
[-C--:B------:R-:W-:Y:S01]  /*1b30*/  FFMA R53, R53, R7.reuse, R18 ;  /* 0x0000000735357223 */ /* 0x080fe20000000012 */
[-C--:B------:R-:W-:Y:S01]  /*1b40*/  FFMA R49, R49, R7.reuse, R22 ;  /* 0x0000000731317223 */ /* 0x080fe20000000016 */
[-C--:B------:R-:W-:Y:S01]  /*1b50*/  FFMA R45, R45, R7.reuse, R44 ;  /* 0x000000072d2d7223 */ /* 0x080fe2000000002c */
[-C--:B------:R-:W-:Y:S01]  /*1b60*/  FFMA R37, R37, R7.reuse, R36 ;  /* 0x0000000725257223 */ /* 0x080fe20000000024 */
[-C--:B------:R-:W-:Y:S01]  /*1b70*/  FFMA R29, R29, R7.reuse, R28 ;  /* 0x000000071d1d7223 */ /* 0x080fe2000000001c */
[----:B------:R-:W-:Y:S01]  /*1b80*/  FFMA R25, R25, R7, R24 ;  /* 0x0000000719197223 */ /* 0x000fe20000000018 */
[C---:B-1----:R-:W-:Y:S01]  /*1b90*/  FFMA R115, R10.reuse, R74, R115 ;  /* 0x0000004a0a737223 */ /* 0x042fe20000000073 */
[----:B------:R-:W1:Y:S01]  /*1ba0*/  LDS.64 R6, [R98+UR5+0x480] ;  /* 0x0004800562067984 */ /* 0x000e620008000a00 */
        /* <DEDUP_REMOVED lines=8> */
[C---:B--2---:R-:W-:Y:S01]  /*1c30*/  FFMA R117, R8.reuse, R74, R117 ;  /* 0x0000004a08757223 */ /* 0x044fe20000000075 */
        /* <DEDUP_REMOVED lines=26> */
[----:B------:R-:W2:Y:S01]  /*1de0*/  LDS.64 R8, [R98+UR5+0x500] ;  /* 0x0005000562087984 */ /* 0x000ea20008000a00 */
[C---:B---3--:R-:W-:Y:S01]  /*1df0*/  FFMA R113, R12.reuse, R74, R113 ;  /* 0x0000004a0c717223 */ /* 0x048fe20000000071 */
        /* <DEDUP_REMOVED lines=36> */
[----:B------:R-:W-:Y:S01]  /*2040*/  LDS.64 R16, [R98+UR5+0x680] ;  /* 0x0006800562107984 */ /* 0x000fe20008000a00 */
[C---:B--2---:R-:W-:Y:S01]  /*2050*/  FFMA R29, R8.reuse, R75, R115 ;  /* 0x0000004b081d7223 */ /* 0x044fe20000000073 */
[----:B------:R-:W-:-:S02]  /*2060*/  FFMA R109, R8, R43, R72 ;  /* 0x0000002b086d7223 */ /* 0x000fc40000000048 */
[----:B------:R-:W-:Y:S01]  /*2070*/  LDS.64 R6, [R98+UR5+0x600] ;  /* 0x0006000562067984 */ /* 0x000fe20008000a00 */
[C---:B------:R-:W-:Y:S01]  /*2080*/  FFMA R125, R8.reuse, R35, R78 ;  /* 0x00000023087d7223 */ /* 0x040fe2000000004e */
[C---:B------:R-:W-:Y:S01]  /*2090*/  FFMA R103, R8.reuse, R55, R100 ;  /* 0x0000003708677223 */ /* 0x040fe20000000064 */
[C---:B------:R-:W-:Y:S01]  /*20a0*/  FFMA R105, R8.reuse, R51, R102 ;  /* 0x0000003308697223 */ /* 0x040fe20000000066 */
[----:B------:R-:W-:Y:S01]  /*20b0*/  LDS.64 R18, [R98+UR5+0x700] ;  /* 0x0007000562127984 */ /* 0x000fe20008000a00 */
[C---:B------:R-:W-:Y:S01]  /*20c0*/  FFMA R107, R8.reuse, R47, R108 ;  /* 0x0000002f086b7223 */ /* 0x040fe2000000006c */
[C---:B------:R-:W-:Y:S01]  /*20d0*/  FFMA R115, R8.reuse, R39, R112 ;  /* 0x0000002708737223 */ /* 0x040fe20000000070 */
[C---:B------:R-:W-:Y:S01]  /*20e0*/  FFMA R124, R8.reuse, R31, R124 ;  /* 0x0000001f087c7223 */ /* 0x040fe2000000007c */
[----:B------:R-:W2:Y:S01]  /*20f0*/  LDS.128 R68, [R106+0x10] ;  /* 0x000010006a447984 */ /* 0x000ea20000000c00 */
[----:B------:R-:W-:Y:S01]  /*2100*/  FFMA R111, R8, R27, R111 ;  /* 0x0000001b086f7223 */ /* 0x000fe2000000006f */
[-C--:B------:R-:W-:Y:S01]  /*2110*/  FFMA R10, R75, R9.reuse, R10 ;  /* 0x000000094b0a7223 */ /* 0x080fe2000000000a */
[-C--:B------:R-:W-:Y:S01]  /*2120*/  FFMA R8, R39, R9.reuse, R61 ;  /* 0x0000000927087223 */ /* 0x080fe2000000003d */
[----:B------:R-:W3:Y:S01]  /*2130*/  LDS.128 R64, [R106+0x90] ;  /* 0x000090006a407984 */ /* 0x000ee20000000c00 */
[-C--:B------:R-:W-:Y:S01]  /*2140*/  FFMA R22, R27, R9.reuse, R11 ;  /* 0x000000091b167223 */ /* 0x080fe2000000000b */
[-C--:B------:R-:W-:Y:S01]  /*2150*/  FFMA R76, R43, R9.reuse, R76 ;  /* 0x000000092b4c7223 */ /* 0x080fe2000000004c */
[-C--:B------:R-:W-:Y:S01]  /*2160*/  FFMA R104, R35, R9.reuse, R104 ;  /* 0x0000000923687223 */ /* 0x080fe20000000068 */
[----:B------:R-:W4:Y:S01]  /*2170*/  LDS.128 R56, [R106+0x110] ;  /* 0x000110006a387984 */ /* 0x000f220000000c00 */
[----:B------:R-:W-:Y:S01]  /*2180*/  FFMA R20, R55, R9, R20 ;  /* 0x0000000937147223 */ /* 0x000fe20000000014 */
[C---:B-1----:R-:W-:Y:S01]  /*2190*/  FFMA R113, R12.reuse, R75, R113 ;  /* 0x0000004b0c717223 */ /* 0x042fe20000000071 */
[----:B------:R-:W-:Y:S01]  /*21a0*/  FFMA R28, R75, R13, R74 ;  /* 0x0000000d4b1c7223 */ /* 0x000fe2000000004a */
[-C--:B------:R-:W-:Y:S01]  /*21b0*/  FFMA R14, R51, R9.reuse, R14 ;  /* 0x00000009330e7223 */ /* 0x080fe2000000000e */
[-C--:B------:R-:W-:Y:S01]  /*21c0*/  FFMA R114, R47, R9.reuse, R114 ;  /* 0x000000092f727223 */ /* 0x080fe20000000072 */
[----:B------:R-:W-:Y:S01]  /*21d0*/  FFMA R48, R31, R9, R48 ;  /* 0x000000091f307223 */ /* 0x000fe20000000030 */
[----:B------:R-:W1:Y:S01]  /*21e0*/  LDS.128 R60, [R106+0x190] ;  /* 0x000190006a3c7984 */ /* 0x000e620000000c00 */
        /* <DEDUP_REMOVED lines=9> */
[----:B------:R-:W5:Y:S01]  /*2280*/  LDS.128 R72, [R106+0x210] ;  /* 0x000210006a487984 */ /* 0x000f620000000c00 */
[-C--:B------:R-:W-:Y:S01]  /*2290*/  FFMA R12, R35, R13.reuse, R34 ;  /* 0x0000000d230c7223 */ /* 0x080fe20000000022 */
[-C--:B------:R-:W-:Y:S01]  /*22a0*/  FFMA R54, R55, R13.reuse, R54 ;  /* 0x0000000d37367223 */ /* 0x080fe20000000036 */
[-C--:B------:R-:W-:Y:S01]  /*22b0*/  FFMA R50, R51, R13.reuse, R50 ;  /* 0x0000000d33327223 */ /* 0x080fe20000000032 */
[-C--:B------:R-:W-:Y:S01]  /*22c0*/  FFMA R46, R47, R13.reuse, R46 ;  /* 0x0000000d2f2e7223 */ /* 0x080fe2000000002e */
[-C--:B------:R-:W-:Y:S01]  /*22d0*/  FFMA R40, R39, R13.reuse, R38 ;  /* 0x0000000d27287223 */ /* 0x080fe20000000026 */
[-C--:B------:R-:W-:Y:S01]  /*22e0*/  FFMA R42, R31, R13.reuse, R30 ;  /* 0x0000000d1f2a7223 */ /* 0x080fe2000000001e */
[----:B------:R-:W-:Y:S01]  /*22f0*/  FFMA R44, R27, R13, R26 ;  /* 0x0000000d1b2c7223 */ /* 0x000fe2000000001a */
[----:B------:R-:W5:Y:S04]  /*2300*/  LDS.128 R32, [R106+0x290] ;  /* 0x000290006a207984 */ /* 0x000f680000000c00 */
[----:B------:R-:W5:Y:S01]  /*2310*/  LDS.128 R24, [R106+0x310] ;  /* 0x000310006a187984 */ /* 0x000f620000000c00 */
[C---:B--2---:R-:W-:Y:S01]  /*2320*/  FFMA R117, R68.reuse, R6, R117 ;  /* 0x0000000644757223 */ /* 0x044fe20000000075 */
[C---:B------:R-:W-:Y:S01]  /*2330*/  FFMA R52, R68.reuse, R7, R52 ;  /* 0x0000000744347223 */ /* 0x040fe20000000034 */
[C---:B------:R-:W-:Y:S01]  /*2340*/  FFMA R13, R68.reuse, R16, R29 ;  /* 0x00000010440d7223 */ /* 0x040fe2000000001d */
[C---:B------:R-:W-:Y:S01]  /*2350*/  FFMA R78, R68.reuse, R17, R10 ;  /* 0x00000011444e7223 */ /* 0x040fe2000000000a */
[C---:B------:R-:W-:Y:S01]  /*2360*/  FFMA R43, R68.reuse, R18, R113 ;  /* 0x00000012442b7223 */ /* 0x040fe20000000071 */
[----:B------:R-:W-:Y:S01]  /*2370*/  FFMA R68, R68, R19, R28 ;  /* 0x0000001344447223 */ /* 0x000fe2000000001c */
[-C--:B---3--:R-:W-:Y:S01]  /*2380*/  FFMA R100, R6, R64.reuse, R37 ;  /* 0x0000004006647223 */ /* 0x088fe20000000025 */
[-C--:B------:R-:W-:Y:S01]  /*2390*/  FFMA R102, R16, R64.reuse, R109 ;  /* 0x0000004010667223 */ /* 0x080fe2000000006d */
[----:B------:R-:W-:Y:S01]  /*23a0*/  FFMA R108, R18, R64, R11 ;  /* 0x00000040126c7223 */ /* 0x000fe2000000000b */
[C---:B------:R-:W-:Y:S01]  /*23b0*/  FFMA R110, R64.reuse, R7, R99 ;  /* 0x00000007406e7223 */ /* 0x040fe20000000063 */
[C---:B------:R-:W-:Y:S01]  /*23c0*/  FFMA R76, R64.reuse, R17, R76 ;  /* 0x00000011404c7223 */ /* 0x040fe2000000004c */
[----:B------:R-:W2:Y:S01]  /*23d0*/  LDS.128 R28, [R106+0x390] ;  /* 0x000390006a1c7984 */ /* 0x000ea20000000c00 */
[----:B------:R-:W-:Y:S01]  /*23e0*/  FFMA R64, R64, R19, R36 ;  /* 0x0000001340407223 */ /* 0x000fe20000000024 */
[-C--:B----4-:R-:W-:Y:S01]  /*23f0*/  FFMA R112, R6, R56.reuse, R79 ;  /* 0x0000003806707223 */ /* 0x090fe2000000004f */
[-C--:B------:R-:W-:Y:S01]  /*2400*/  FFMA R116, R16, R56.reuse, R125 ;  /* 0x0000003810747223 */ /* 0x080fe2000000007d */
[----:B------:R3:W4:Y:S01]  /*2410*/  LDS.128 R36, [R106+0x410] ;  /* 0x000410006a247984 */ /* 0x0007220000000c00 */
[----:B------:R-:W-:Y:S01]  /*2420*/  FFMA R9, R18, R56, R9 ;  /* 0x0000003812097223 */ /* 0x000fe20000000009 */
[C---:B------:R-:W-:Y:S01]  /*2430*/  FFMA R87, R56.reuse, R7, R87 ;  /* 0x0000000738577223 */ /* 0x040fe20000000057 */
        /* <DEDUP_REMOVED lines=8> */
[-C--:B-----5:R-:W-:Y:S01]  /*24c0*/  FFMA R51, R6, R72.reuse, R45 ;  /* 0x0000004806337223 */ /* 0x0a0fe2000000002d */
[----:B------:R-:W1:Y:S01]  /*24d0*/  LDS.64 R10, [R98+UR5+0x780] ;  /* 0x00078005620a7984 */ /* 0x000e620008000a00 */
[-C--:B------:R-:W-:Y:S01]  /*24e0*/  FFMA R60, R16, R72.reuse, R105 ;  /* 0x00000048103c7223 */ /* 0x080fe20000000069 */
[----:B---3--:R-:W-:Y:S01]  /*24f0*/  FFMA R106, R18, R72, R81 ;  /* 0x00000048126a7223 */ /* 0x008fe20000000051 */
        /* <DEDUP_REMOVED lines=15> */
[----:B------:R-:W3:Y:S01]  /*25f0*/  LDS.64 R14, [R98+UR5+0x800] ;  /* 0x00080005620e7984 */ /* 0x000ee20008000a00 */
[-C--:B--2---:R-:W-:Y:S01]  /*2600*/  FFMA R83, R6, R28.reuse, R83 ;  /* 0x0000001c06537223 */ /* 0x084fe20000000053 */
[-C--:B------:R-:W-:Y:S01]  /*2610*/  FFMA R124, R16, R28.reuse, R124 ;  /* 0x0000001c107c7223 */ /* 0x080fe2000000007c */
[----:B------:R-:W-:Y:S01]  /*2620*/  FFMA R24, R18, R28, R23 ;  /* 0x0000001c12187223 */ /* 0x000fe20000000017 */
[C---:B------:R-:W-:Y:S01]  /*2630*/  FFMA R97, R28.reuse, R7, R97 ;  /* 0x000000071c617223 */ /* 0x040fe20000000061 */
[C---:B------:R-:W-:Y:S01]  /*2640*/  FFMA R48, R28.reuse, R17, R48 ;  /* 0x000000111c307223 */ /* 0x040fe20000000030 */
[----:B------:R-:W-:Y:S01]  /*2650*/  FFMA R42, R28, R19, R42 ;  /* 0x000000131c2a7223 */ /* 0x000fe2000000002a */
[-C--:B----4-:R-:W-:Y:S01]  /*2660*/  FFMA R28, R18, R36.reuse, R77 ;  /* 0x00000024121c7223 */ /* 0x090fe2000000004d */
[-C--:B------:R-:W-:Y:S01]  /*2670*/  FFMA R85, R6, R36.reuse, R85 ;  /* 0x0000002406557223 */ /* 0x080fe20000000055 */
[----:B------:R-:W-:Y:S01]  /*2680*/  FFMA R18, R36, R7, R21 ;  /* 0x0000000724127223 */ /* 0x000fe20000000015 */
[----:B------:R-:W-:Y:S01]  /*2690*/  FFMA R111, R16, R36, R111 ;  /* 0x00000024106f7223 */ /* 0x000fe2000000006f */
[----:B------:R-:W2:Y:S01]  /*26a0*/  LDS.64 R6, [R98+UR5+0x880] ;  /* 0x0008800562067984 */ /* 0x000ea20008000a00 */
[C---:B------:R-:W-:Y:S01]  /*26b0*/  FFMA R22, R36.reuse, R17, R22 ;  /* 0x0000001124167223 */ /* 0x040fe20000000016 */
[----:B------:R-:W-:-:S02]  /*26c0*/  FFMA R44, R36, R19, R44 ;  /* 0x00000013242c7223 */ /* 0x000fc4000000002c */
[----:B------:R-:W4:Y:S01]  /*26d0*/  LDS.64 R16, [R98+UR5+0x900] ;  /* 0x0009000562107984 */ /* 0x000f220008000a00 */
[C---:B-1----:R-:W-:Y:S01]  /*26e0*/  FFMA R49, R10.reuse, R73, R51 ;  /* 0x000000490a317223 */ /* 0x042fe20000000033 */
[C---:B------:R-:W-:Y:S01]  /*26f0*/  FFMA R51, R10.reuse, R33, R55 ;  /* 0x000000210a337223 */ /* 0x040fe20000000037 */
[C---:B------:R-:W-:Y:S01]  /*2700*/  FFMA R55, R10.reuse, R29, R83 ;  /* 0x0000001d0a377223 */ /* 0x040fe20000000053 */
[C---:B------:R-:W-:Y:S01]  /*2710*/  FFMA R77, R10.reuse, R37, R85 ;  /* 0x000000250a4d7223 */ /* 0x040fe20000000055 */
        /* <DEDUP_REMOVED lines=9> */
[C---:B------:R-:W-:Y:S01]  /*27b0*/  FFMA R23, R10.reuse, R57, R112 ;  /* 0x000000390a177223 */ /* 0x040fe20000000070 */
[----:B------:R-:W1:Y:S01]  /*27c0*/  LDS.64 R18, [R98+UR5+0x980] ;  /* 0x0009800562127984 */ /* 0x000e620008000a00 */
[C---:B------:R-:W-:Y:S01]  /*27d0*/  FFMA R117, R10.reuse, R69, R117 ;  /* 0x000000450a757223 */ /* 0x040fe20000000075 */
[C---:B------:R-:W-:Y:S01]  /*27e0*/  FFMA R21, R10.reuse, R65, R100 ;  /* 0x000000410a157223 */ /* 0x040fe20000000064 */
[----:B------:R-:W-:Y:S01]  /*27f0*/  FFMA R47, R10, R61, R56 ;  /* 0x0000003d0a2f7223 */ /* 0x000fe20000000038 */
        /* <DEDUP_REMOVED lines=15> */
[----:B------:R-:W-:Y:S01]  /*28f0*/  FFMA R114, R33, R15, R114 ;  /* 0x0000000f21727223 */ /* 0x000fe20000000072 */
[C---:B--2---:R-:W-:Y:S01]  /*2900*/  FFMA R32, R6.reuse, R57, R9 ;  /* 0x0000003906207223 */ /* 0x044fe20000000009 */
[----:B------:R-:W-:Y:S01]  /*2910*/  FFMA R24, R6, R29, R24 ;  /* 0x0000001d06187223 */ /* 0x000fe20000000018 */
[----:B------:R-:W2:Y:S01]  /*2920*/  LDS.64 R8, [R98+UR5+0xa00] ;  /* 0x000a000562087984 */ /* 0x000ea20008000a00 */
[----:B------:R-:W-:Y:S01]  /*2930*/  FFMA R48, R29, R15, R48 ;  /* 0x0000000f1d307223 */ /* 0x000fe20000000030 */
[----:B------:R-:W-:Y:S01]  /*2940*/  FFMA R57, R57, R7, R12 ;  /* 0x0000000739397223 */ /* 0x000fe2000000000c */
[----:B------:R-:W-:Y:S01]  /*2950*/  FFMA R53, R10, R25, R53 ;  /* 0x000000190a357223 */ /* 0x000fe20000000035 */
[----:B------:R-:W-:Y:S01]  /*2960*/  FFMA R15, R37, R15, R22 ;  /* 0x0000000f250f7223 */ /* 0x000fe20000000016 */
[----:B----4-:R-:W-:Y:S01]  /*2970*/  FFMA R12, R16, R58, R23 ;  /* 0x0000003a100c7223 */ /* 0x010fe20000000017 */
[----:B------:R-:W-:Y:S01]  /*2980*/  FFMA R76, R38, R17, R11 ;  /* 0x00000011264c7223 */ /* 0x000fe2000000000b */
[----:B------:R-:W3:Y:S01]  /*2990*/  LDS.64 R22, [R98+UR5+0xa80] ;  /* 0x000a800562167984 */ /* 0x000ee20008000a00 */
[C---:B------:R-:W-:Y:S01]  /*29a0*/  FFMA R5, R6.reuse, R25, R5 ;  /* 0x0000001906057223 */ /* 0x040fe20000000005 */
[----:B------:R-:W-:Y:S01]  /*29b0*/  FFMA R40, R25, R7, R40 ;  /* 0x0000000719287223 */ /* 0x000fe20000000028 */
[C---:B------:R-:W-:Y:S01]  /*29c0*/  FFMA R43, R6.reuse, R69, R43 ;  /* 0x00000045062b7223 */ /* 0x040fe2000000002b */
[----:B------:R-:W4:Y:S01]  /*29d0*/  LDS.64 R10, [R98+UR5+0xb00] ;  /* 0x000b0005620a7984 */ /* 0x000f220008000a00 */
[C---:B------:R-:W-:Y:S01]  /*29e0*/  FFMA R108, R6.reuse, R65, R108 ;  /* 0x00000041066c7223 */ /* 0x040fe2000000006c */
[C---:B------:R-:W-:Y:S01]  /*29f0*/  FFMA R41, R6.reuse, R61, R41 ;  /* 0x0000003d06297223 */ /* 0x040fe20000000029 */
[C---:B------:R-:W-:Y:S01]  /*2a00*/  FFMA R106, R6.reuse, R73, R106 ;  /* 0x00000049066a7223 */ /* 0x040fe2000000006a */
[----:B------:R-:W-:Y:S01]  /*2a10*/  FFMA R89, R6, R33, R89 ;  /* 0x0000002106597223 */ /* 0x000fe20000000059 */
[-C--:B------:R-:W-:Y:S01]  /*2a20*/  FFMA R69, R69, R7.reuse, R68 ;  /* 0x0000000745457223 */ /* 0x080fe20000000044 */
[-C--:B------:R-:W-:Y:S01]  /*2a30*/  FFMA R65, R65, R7.reuse, R64 ;  /* 0x0000000741417223 */ /* 0x080fe20000000040 */
[----:B-1----:R-:W-:Y:S01]  /*2a40*/  FFMA R124, R18, R66, R97 ;  /* 0x00000042127c7223 */ /* 0x002fe20000000061 */
[-C--:B------:R-:W-:Y:S01]  /*2a50*/  FFMA R61, R61, R7.reuse, R54 ;  /* 0x000000073d3d7223 */ /* 0x080fe20000000036 */
[-C--:B------:R-:W-:Y:S01]  /*2a60*/  FFMA R73, R73, R7.reuse, R50 ;  /* 0x0000000749497223 */ /* 0x080fe20000000032 */
[-C--:B------:R-:W-:Y:S01]  /*2a70*/  FFMA R33, R33, R7.reuse, R46 ;  /* 0x0000000721217223 */ /* 0x080fe2000000002e */
[----:B------:R-:W-:Y:S01]  /*2a80*/  FFMA R29, R29, R7, R42 ;  /* 0x000000071d1d7223 */ /* 0x000fe2000000002a */
[----:B------:R-:W-:Y:S01]  /*2a90*/  FFMA R28, R6, R37, R28 ;  /* 0x00000025061c7223 */ /* 0x000fe2000000001c */
        /* <DEDUP_REMOVED lines=16> */
[C---:B--2---:R-:W-:Y:S01]  /*2ba0*/  FFMA R97, R8.reuse, R58, R32 ;  /* 0x0000003a08617223 */ /* 0x044fe20000000020 */
[----:B------:R-:W-:Y:S01]  /*2bb0*/  FFMA R32, R8, R30, R24 ;  /* 0x0000001e08207223 */ /* 0x000fe20000000018 */
[----:B------:R-:W-:Y:S01]  /*2bc0*/  FFMA R68, R30, R17, R95 ;  /* 0x000000111e447223 */ /* 0x000fe2000000005f */
        /* <DEDUP_REMOVED lines=17> */
[C---:B------:R-:W-:Y:S01]  /*2ce0*/  FFMA R43, R8.reuse, R70, R43 ;  /* 0x00000046082b7223 */ /* 0x040fe2000000002b */
[----:B------:R-:W-:Y:S01]  /*2cf0*/  FFMA R105, R8, R66, R108 ;  /* 0x0000004208697223 */ /* 0x000fe2000000006c */
[----:B------:R-:W-:Y:S01]  /*2d00*/  FFMA R19, R38, R19, R15 ;  /* 0x0000001326137223 */ /* 0x000fe2000000000f */
[C---:B------:R-:W-:Y:S01]  /*2d10*/  FFMA R41, R8.reuse, R62, R41 ;  /* 0x0000003e08297223 */ /* 0x040fe20000000029 */
[C---:B------:R-:W-:Y:S01]  /*2d20*/  FFMA R81, R8.reuse, R74, R106 ;  /* 0x0000004a08517223 */ /* 0x040fe2000000006a */
[C---:B------:R-:W-:Y:S01]  /*2d30*/  FFMA R108, R8.reuse, R34, R89 ;  /* 0x00000022086c7223 */ /* 0x040fe20000000059 */
[----:B------:R-:W-:Y:S01]  /*2d40*/  FFMA R28, R8, R38, R28 ;  /* 0x00000026081c7223 */ /* 0x000fe2000000001c */
        /* <DEDUP_REMOVED lines=10> */
[-C--:B---3--:R-:W-:Y:S01]  /*2df0*/  FFMA R102, R71, R23.reuse, R102 ;  /* 0x0000001747667223 */ /* 0x088fe20000000066 */
[-C--:B------:R-:W-:Y:S01]  /*2e00*/  FFMA R109, R67, R23.reuse, R16 ;  /* 0x00000017436d7223 */ /* 0x080fe20000000010 */
[-C--:B------:R-:W-:Y:S01]  /*2e10*/  FFMA R103, R59, R23.reuse, R52 ;  /* 0x000000173b677223 */ /* 0x080fe20000000034 */
[-C--:B------:R-:W-:Y:S01]  /*2e20*/  FFMA R83, R63, R23.reuse, R54 ;  /* 0x000000173f537223 */ /* 0x080fe20000000036 */
[-C--:B------:R-:W-:Y:S01]  /*2e30*/  FFMA R85, R75, R23.reuse, R56 ;  /* 0x000000174b557223 */ /* 0x080fe20000000038 */
[-C--:B------:R-:W-:Y:S01]  /*2e40*/  FFMA R77, R35, R23.reuse, R60 ;  /* 0x00000017234d7223 */ /* 0x080fe2000000003c */
[-C--:B------:R-:W-:Y:S01]  /*2e50*/  FFMA R93, R27, R23.reuse, R64 ;  /* 0x000000171b5d7223 */ /* 0x080fe20000000040 */
[----:B------:R-:W-:Y:S01]  /*2e60*/  FFMA R13, R31, R23, R68 ;  /* 0x000000171f0d7223 */ /* 0x000fe20000000044 */
[----:B----4-:R-:W-:Y:S01]  /*2e70*/  FFMA R115, R10, R71, R17 ;  /* 0x000000470a737223 */ /* 0x010fe20000000011 */
[C---:B------:R-:W-:Y:S01]  /*2e80*/  FFMA R111, R22.reuse, R67, R6 ;  /* 0x00000043166f7223 */ /* 0x040fe20000000006 */
        /* <DEDUP_REMOVED lines=26> */
[----:B-1----:R-:W-:Y:S01]  /*3030*/  FFMA R104, R71, R25, R70 ;  /* 0x0000001947687223 */ /* 0x002fe20000000046 */
        /* <DEDUP_REMOVED lines=17> */
[----:B------:R-:W-:Y:S06]  /*3150*/  @P1 BRA `(.L_x_0) ;  /* 0xffffffd800e01947 */ /* 0x000fec000383ffff */
[----:B------:R-:W-:-:S04]  /*3160*/  DEPBAR.LE SB0, 0x1 ;  /* 0x000080400000791a */ /* 0x000fc80000000000 */
[----:B------:R-:W-:Y:S01]  /*3170*/  BAR.SYNC.DEFER_BLOCKING 0x0 ;  /* 0x0000000000007b1d */ /* 0x000fe20000010000 */
[----:B------:R-:W-:Y:S01]  /*3180*/  ULEA UR4, UR6, UR4, 0x18 ;  /* 0x0000000406047291 */ /* 0x000fe2000f8ec0ff */
[----:B------:R-:W-:Y:S02]  /*3190*/  SHF.R.U32.HI R44, RZ, 0x4, R4 ;  /* 0x00000004ff2c7819 */ /* 0x000fe40000011604 */
[----:B------:R-:W-:-:S03]  /*31a0*/  SHF.L.U32 R4, R4, 0x1, RZ ;  /* 0x0000000104047819 */ /* 0x000fc600000006ff */
[----:B------:R-:W-:Y:S01]  /*31b0*/  LEA R82, R82, UR4, 0x2 ;  /* 0x0000000452527c11 */ /* 0x000fe2000f8e10ff */
[----:B------:R-:W-:Y:S01]  /*31c0*/  IMAD R48, R44, 0x480, R3 ;  /* 0x000004802c307824 */ /* 0x000fe200078e0203 */
[----:B------:R-:W-:-:S04]  /*31d0*/  LOP3.LUT R3, R4, 0x1e, RZ, 0xc0, !PT ;  /* 0x0000001e04037812 */ /* 0x000fc800078ec0ff */
[----:B------:R-:W-:Y:S01]  /*31e0*/  IADD3 R4, PT, PT, R3, R48, R2 ;  /* 0x0000003003047210 */ /* 0x000fe20007ffe002 */
[----:B------:R-:W-:Y:S04]  /*31f0*/  LDS.64 R58, [R0+UR5+0xc00] ;  /* 0x000c0005003a7984 */ /* 0x000fe80008000a00 */
[----:B------:R-:W1:Y:S04]  /*3200*/  LDS.128 R40, [R82+0x480] ;  /* 0x0004800052287984 */ /* 0x000e680000000c00 */
[----:B------:R-:W2:Y:S04]  /*3210*/  LDS.64 R62, [R0+UR5+0xc80] ;  /* 0x000c8005003e7984 */ /* 0x000ea80008000a00 */
[----:B------:R-:W3:Y:S04]  /*3220*/  LDS.64 R66, [R0+UR5+0xd00] ;  /* 0x000d000500427984 */ /* 0x000ee80008000a00 */
[----:B------:R-:W4:Y:S04]  /*3230*/  LDS.128 R28, [R82+0x580] ;  /* 0x00058000521c7984 */ /* 0x000f280000000c00 */
[----:B------:R-:W5:Y:S04]  /*3240*/  LDS.128 R24, [R82+0x600] ;  /* 0x0006000052187984 */ /* 0x000f680000000c00 */
[----:B------:R-:W5:Y:S04]  /*3250*/  LDS.128 R36, [R82+0x680] ;  /* 0x0006800052247984 */ /* 0x000f680000000c00 */
[----:B------:R-:W5:Y:S04]  /*3260*/  LDS.128 R48, [R82+0x780] ;  /* 0x0007800052307984 */ /* 0x000f680000000c00 */
[----:B------:R-:W5:Y:S04]  /*3270*/  LDS.128 R52, [R82+0x800] ;  /* 0x0008000052347984 */ /* 0x000f680000000c00 */
[----:B------:R-:W5:Y:S04]  /*3280*/  LDS.128 R32, [R82+0x500] ;  /* 0x0005000052207984 */ /* 0x000f680000000c00 */
[----:B------:R-:W5:Y:S04]  /*3290*/  LDS.128 R44, [R82+0x700] ;  /* 0x00070000522c7984 */ /* 0x000f680000000c00 */
[----:B------:R-:W5:Y:S01]  /*32a0*/  LDS.128 R72, [R82+0x880] ;  /* 0x0008800052487984 */ /* 0x000f620000000c00 */
[C---:B-1----:R-:W-:Y:S01]  /*32b0*/  FFMA R117, R40.reuse, R58, R117 ;  /* 0x0000003a28757223 */ /* 0x042fe20000000075 */
[C---:B------:R-:W-:Y:S01]  /*32c0*/  FFMA R102, R40.reuse, R59, R102 ;  /* 0x0000003b28667223 */ /* 0x040fe20000000066 */
[C---:B--2---:R-:W-:Y:S01]  /*32d0*/  FFMA R115, R40.reuse, R62, R115 ;  /* 0x0000003e28737223 */ /* 0x044fe20000000073 */
[C---:B------:R-:W-:Y:S01]  /*32e0*/  FFMA R100, R40.reuse, R63, R100 ;  /* 0x0000003f28647223 */ /* 0x040fe20000000064 */
[----:B------:R-:W1:Y:S01]  /*32f0*/  LDS.64 R2, [R0+UR5+0xd80] ;  /* 0x000d800500027984 */ /* 0x000e620008000a00 */
[C---:B---3--:R-:W-:Y:S01]  /*3300*/  FFMA R113, R40.reuse, R66, R113 ;  /* 0x0000004228717223 */ /* 0x048fe20000000071 */
[----:B------:R-:W-:Y:S01]  /*3310*/  FFMA R40, R40, R67, R104 ;  /* 0x0000004328287223 */ /* 0x000fe20000000068 */
[----:B----4-:R-:W-:Y:S01]  /*3320*/  FFMA R92, R28, R63, R20 ;  /* 0x0000003f1c5c7223 */ /* 0x010fe20000000014 */
[-C--:B------:R-:W-:Y:S01]  /*3330*/  FFMA R94, R58, R28.reuse, R99 ;  /* 0x0000001c3a5e7223 */ /* 0x080fe20000000063 */
[----:B------:R-:W-:Y:S01]  /*3340*/  FFMA R90, R62, R28, R101 ;  /* 0x0000001c3e5a7223 */ /* 0x000fe20000000065 */
[-C--:B------:R-:W-:Y:S01]  /*3350*/  FFMA R96, R28, R59.reuse, R103 ;  /* 0x0000003b1c607223 */ /* 0x080fe20000000067 */
[-C--:B-----5:R-:W-:Y:S01]  /*3360*/  FFMA R104, R58, R24.reuse, R21 ;  /* 0x000000183a687223 */ /* 0x0a0fe20000000015 */
[----:B------:R-:W-:Y:S01]  /*3370*/  FFMA R98, R62, R24, R95 ;  /* 0x000000183e627223 */ /* 0x000fe2000000005f */
[----:B------:R-:W2:Y:S01]  /*3380*/  LDS.64 R20, [R0+UR5+0xe00] ;  /* 0x000e000500147984 */ /* 0x000ea20008000a00 */
[----:B------:R-:W-:Y:S01]  /*3390*/  FFMA R106, R24, R59, R83 ;  /* 0x0000003b186a7223 */ /* 0x000fe20000000053 */
[-C--:B------:R-:W-:Y:S01]  /*33a0*/  FFMA R124, R58, R36.reuse, R61 ;  /* 0x000000243a7c7223 */ /* 0x080fe2000000003d */
[C---:B------:R-:W-:Y:S01]  /*33b0*/  FFMA R12, R24.reuse, R63, R12 ;  /* 0x0000003f180c7223 */ /* 0x040fe2000000000c */
[----:B------:R-:W-:Y:S01]  /*33c0*/  FFMA R18, R24, R67, R18 ;  /* 0x0000004318127223 */ /* 0x000fe20000000012 */
[----:B------:R-:W-:Y:S01]  /*33d0*/  FFMA R108, R62, R36, R57 ;  /* 0x000000243e6c7223 */ /* 0x000fe20000000039 */
[----:B------:R-:W-:Y:S01]  /*33e0*/  FFMA R116, R48, R63, R6 ;  /* 0x0000003f30747223 */ /* 0x000fe20000000006 */
[C---:B------:R-:W-:Y:S01]  /*33f0*/  FFMA R110, R36.reuse, R59, R85 ;  /* 0x0000003b246e7223 */ /* 0x040fe20000000055 */
[C---:B------:R-:W-:Y:S01]  /*3400*/  FFMA R14, R36.reuse, R63, R14 ;  /* 0x0000003f240e7223 */ /* 0x040fe2000000000e */
[----:B------:R-:W-:Y:S01]  /*3410*/  FFMA R22, R36, R67, R22 ;  /* 0x0000004324167223 */ /* 0x000fe20000000016 */
[C---:B------:R-:W-:Y:S01]  /*3420*/  FFMA R61, R58.reuse, R52, R7 ;  /* 0x000000343a3d7223 */ /* 0x040fe20000000007 */
[-C--:B------:R-:W-:Y:S01]  /*3430*/  FFMA R57, R58, R48.reuse, R91 ;  /* 0x000000303a397223 */ /* 0x080fe2000000005b */
[----:B------:R-:W3:Y:S01]  /*3440*/  LDS.64 R6, [R0+UR5+0xe80] ;  /* 0x000e800500067984 */ /* 0x000ee20008000a00 */
[----:B------:R-:W-:Y:S01]  /*3450*/  FFMA R114, R62, R48, R79 ;  /* 0x000000303e727223 */ /* 0x000fe2000000004f */
[-C--:B------:R-:W-:Y:S01]  /*3460*/  FFMA R84, R58, R32.reuse, R111 ;  /* 0x000000203a547223 */ /* 0x080fe2000000006f */
[-C--:B------:R-:W-:Y:S01]  /*3470*/  FFMA R80, R62, R32.reuse, R107 ;  /* 0x000000203e507223 */ /* 0x080fe2000000006b */
[----:B------:R-:W-:Y:S01]  /*3480*/  FFMA R86, R66, R32, R105 ;  /* 0x0000002042567223 */ /* 0x000fe20000000069 */
[C---:B------:R-:W-:Y:S01]  /*3490*/  FFMA R88, R32.reuse, R59, R109 ;  /* 0x0000003b20587223 */ /* 0x040fe2000000006d */
[C---:B------:R-:W-:Y:S01]  /*34a0*/  FFMA R76, R32.reuse, R63, R76 ;  /* 0x0000003f204c7223 */ /* 0x040fe2000000004c */
[-C--:B------:R-:W-:Y:S01]  /*34b0*/  FFMA R32, R32, R67.reuse, R78 ;  /* 0x0000004320207223 */ /* 0x080fe2000000004e */
[----:B------:R-:W-:Y:S01]  /*34c0*/  FFMA R78, R66, R28, R97 ;  /* 0x0000001c424e7223 */ /* 0x000fe20000000061 */
[----:B------:R-:W-:Y:S01]  /*34d0*/  FFMA R28, R28, R67, R64 ;  /* 0x000000431c1c7223 */ /* 0x000fe20000000040 */
        /* <DEDUP_REMOVED lines=9> */
[C---:B------:R-:W-:Y:S01]  /*3570*/  FFMA R71, R48.reuse, R59, R93 ;  /* 0x0000003b30477223 */ /* 0x040fe2000000005d */
[----:B------:R-:W-:Y:S01]  /*3580*/  FFMA R48, R48, R67, R60 ;  /* 0x0000004330307223 */ /* 0x000fe2000000003c */
[-C--:B------:R-:W-:Y:S01]  /*3590*/  FFMA R60, R66, R52.reuse, R11 ;  /* 0x00000034423c7223 */ /* 0x080fe2000000000b */
[----:B------:R-:W-:Y:S01]  /*35a0*/  FFMA R122, R62, R52, R9 ;  /* 0x000000343e7a7223 */ /* 0x000fe20000000009 */
[C---:B------:R-:W-:Y:S01]  /*35b0*/  FFMA R11, R52.reuse, R59, R13 ;  /* 0x0000003b340b7223 */ /* 0x040fe2000000000d */
[C---:B------:R-:W-:Y:S01]  /*35c0*/  FFMA R118, R52.reuse, R63, R8 ;  /* 0x0000003f34767223 */ /* 0x040fe20000000008 */
[----:B------:R-:W-:Y:S01]  /*35d0*/  FFMA R52, R52, R67, R68 ;  /* 0x0000004334347223 */ /* 0x000fe20000000044 */
[-C--:B------:R-:W-:Y:S01]  /*35e0*/  FFMA R58, R58, R72.reuse, R15 ;  /* 0x000000483a3a7223 */ /* 0x080fe2000000000f */
[----:B------:R-:W-:Y:S01]  /*35f0*/  FFMA R68, R72, R59, R23 ;  /* 0x0000003b48447223 */ /* 0x000fe20000000017 */
[-C--:B------:R-:W-:Y:S01]  /*3600*/  FFMA R62, R62, R72.reuse, R17 ;  /* 0x000000483e3e7223 */ /* 0x080fe20000000011 */
[----:B------:R-:W-:Y:S01]  /*3610*/  FFMA R66, R66, R72, R19 ;  /* 0x0000004842427223 */ /* 0x000fe20000000013 */
[C---:B------:R-:W-:Y:S01]  /*3620*/  FFMA R10, R72.reuse, R63, R10 ;  /* 0x0000003f480a7223 */ /* 0x040fe2000000000a */
[----:B------:R-:W-:Y:S01]  /*3630*/  FFMA R70, R72, R67, R70 ;  /* 0x0000004348467223 */ /* 0x000fe20000000046 */
[C---:B-1----:R-:W-:Y:S01]  /*3640*/  FFMA R19, R2.reuse, R45, R69 ;  /* 0x0000002d02137223 */ /* 0x042fe20000000045 */
        /* <DEDUP_REMOVED lines=18> */
[-C--:B--2---:R-:W-:Y:S01]  /*3770*/  FFMA R99, R41, R21.reuse, R100 ;  /* 0x0000001529637223 */ /* 0x084fe20000000064 */
[----:B------:R-:W2:Y:S01]  /*3780*/  LDS.64 R2, [R0+UR5+0xf80] ;  /* 0x000f800500027984 */ /* 0x000ea20008000a00 */
        /* <DEDUP_REMOVED lines=26> */
[----:B------:R-:W3:Y:S01]  /*3930*/  LDS.64 R10, [R0+UR5+0x1000] ;  /* 0x00100005000a7984 */ /* 0x000ee20008000a00 */
        /* <DEDUP_REMOVED lines=38> */
[----:B------:R-:W2:Y:S01]  /*3ba0*/  LDS.64 R2, [R0+UR5+0x1100] ;  /* 0x0011000500027984 */ /* 0x000ea20008000a00 */
[-C--:B------:R-:W-:Y:S01]  /*3bb0*/  FFMA R114, R74, R9.reuse, R81 ;  /* 0x000000094a727223 */ /* 0x080fe20000000051 */
[C---:B---3--:R-:W-:Y:S01]  /*3bc0*/  FFMA R116, R10.reuse, R50, R56 ;  /* 0x000000320a747223 */ /* 0x048fe20000000038 */
        /* <DEDUP_REMOVED lines=26> */
[C---:B------:R-:W-:Y:S01]  /*3d70*/  FFMA R73, R6.reuse, R75, R8 ;  /* 0x0000004b06497223 */ /* 0x040fe20000000008 */
        /* <DEDUP_REMOVED lines=8> */
[----:B------:R-:W1:Y:S01]  /*3e00*/  LDS.128 R8, [R82+0x490] ;  /* 0x0004900052087984 */ /* 0x000e620000000c00 */
[----:B------:R-:W-:Y:S01]  /*3e10*/  FFMA R69, R6, R51, R28 ;  /* 0x0000003306457223 */ /* 0x000fe2000000001c */
[C---:B--2---:R-:W-:Y:S01]  /*3e20*/  FFMA R52, R43.reuse, R3, R52 ;  /* 0x000000032b347223 */ /* 0x044fe20000000034 */
[-C--:B------:R-:W-:Y:S01]  /*3e30*/  FFMA R32, R43, R7.reuse, R40 ;  /* 0x000000072b207223 */ /* 0x080fe20000000028 */
[-C--:B------:R-:W-:Y:S01]  /*3e40*/  FFMA R77, R35, R7.reuse, R44 ;  /* 0x00000007234d7223 */ /* 0x080fe2000000002c */
[----:B------:R-:W-:Y:S01]  /*3e50*/  FFMA R79, R31, R7, R58 ;  /* 0x000000071f4f7223 */ /* 0x000fe2000000003a */
[----:B---3--:R-:W-:Y:S01]  /*3e60*/  FFMA R53, R20, R43, R113 ;  /* 0x0000002b14357223 */ /* 0x008fe20000000071 */
[-C--:B------:R-:W-:Y:S01]  /*3e70*/  FFMA R81, R27, R7.reuse, R64 ;  /* 0x000000071b517223 */ /* 0x080fe20000000040 */
[-C--:B------:R-:W-:Y:S01]  /*3e80*/  FFMA R83, R39, R7.reuse, R76 ;  /* 0x0000000727537223 */ /* 0x080fe2000000004c */
[-C--:B------:R-:W-:Y:S01]  /*3e90*/  FFMA R85, R47, R7.reuse, R84 ;  /* 0x000000072f557223 */ /* 0x080fe20000000054 */
[-C--:B------:R-:W-:Y:S01]  /*3ea0*/  FFMA R87, R51, R7.reuse, R90 ;  /* 0x0000000733577223 */ /* 0x080fe2000000005a */
[-C--:B------:R-:W-:Y:S01]  /*3eb0*/  FFMA R89, R55, R7.reuse, R104 ;  /* 0x0000000737597223 */ /* 0x080fe20000000068 */
[----:B------:R-:W-:Y:S01]  /*3ec0*/  FFMA R91, R75, R7, R114 ;  /* 0x000000074b5b7223 */ /* 0x000fe20000000072 */
[----:B------:R-:W2:Y:S01]  /*3ed0*/  LDS.128 R12, [R82+0x510] ;  /* 0x00051000520c7984 */ /* 0x000ea20000000c00 */
[-C--:B------:R-:W-:Y:S01]  /*3ee0*/  FFMA R70, R35, R3.reuse, R70 ;  /* 0x0000000323467223 */ /* 0x080fe20000000046 */
[-C--:B------:R-:W-:Y:S01]  /*3ef0*/  FFMA R78, R31, R3.reuse, R78 ;  /* 0x000000031f4e7223 */ /* 0x080fe2000000004e */
[-C--:B------:R-:W-:Y:S01]  /*3f00*/  FFMA R80, R27, R3.reuse, R80 ;  /* 0x000000031b507223 */ /* 0x080fe20000000050 */
[----:B------:R-:W3:Y:S01]  /*3f10*/  LDS.64 R6, [R0+UR5+0x1200] ;  /* 0x0012000500067984 */ /* 0x000ee20008000a00 */
        /* <DEDUP_REMOVED lines=14> */
[----:B------:R-:W4:Y:S01]  /*4000*/  LDS.128 R16, [R82+0x590] ;  /* 0x0005900052107984 */ /* 0x000f220000000c00 */
        /* <DEDUP_REMOVED lines=10> */
[----:B------:R-:W5:Y:S01]  /*40b0*/  LDS.128 R56, [R82+0x610] ;  /* 0x0006100052387984 */ /* 0x000f620000000c00 */
[-C--:B------:R-:W-:Y:S01]  /*40c0*/  FFMA R2, R43, R21.reuse, R42 ;  /* 0x000000152b027223 */ /* 0x080fe2000000002a */
[-C--:B------:R-:W-:Y:S01]  /*40d0*/  FFMA R20, R31, R21.reuse, R30 ;  /* 0x000000151f147223 */ /* 0x080fe2000000001e */
[----:B------:R-:W-:Y:S01]  /*40e0*/  FFMA R34, R55, R21, R54 ;  /* 0x0000001537227223 */ /* 0x000fe20000000036 */
[C---:B-1----:R-:W-:Y:S01]  /*40f0*/  FFMA R36, R8.reuse, R25, R52 ;  /* 0x0000001908247223 */ /* 0x042fe20000000034 */
[----:B------:R-:W-:Y:S01]  /*4100*/  FFMA R27, R8, R22, R53 ;  /* 0x00000016081b7223 */ /* 0x000fe20000000035 */
[----:B------:R-:W1:Y:S01]  /*4110*/  LDS.128 R60, [R82+0x690] ;  /* 0x00069000523c7984 */ /* 0x000e620000000c00 */
[-C--:B------:R-:W-:Y:S01]  /*4120*/  FFMA R38, R39, R21.reuse, R38 ;  /* 0x0000001527267223 */ /* 0x080fe20000000026 */
[-C--:B------:R-:W-:Y:S01]  /*4130*/  FFMA R46, R47, R21.reuse, R46 ;  /* 0x000000152f2e7223 */ /* 0x080fe2000000002e */
[----:B------:R-:W-:Y:S01]  /*4140*/  FFMA R50, R51, R21, R50 ;  /* 0x0000001533327223 */ /* 0x000fe20000000032 */
[----:B------:R-:W1:Y:S01]  /*4150*/  LDS.128 R28, [R82+0x710] ;  /* 0x00071000521c7984 */ /* 0x000e620000000c00 */
[-C--:B--2---:R-:W-:Y:S01]  /*4160*/  FFMA R44, R24, R12.reuse, R93 ;  /* 0x0000000c182c7223 */ /* 0x084fe2000000005d */
[-C--:B------:R-:W-:Y:S01]  /*4170*/  FFMA R48, R22, R12.reuse, R3 ;  /* 0x0000000c16307223 */ /* 0x080fe20000000003 */
[----:B------:R-:W-:Y:S01]  /*4180*/  FFMA R70, R12, R25, R70 ;  /* 0x000000190c467223 */ /* 0x000fe20000000046 */
[----:B------:R-:W2:Y:S01]  /*4190*/  LDS.128 R40, [R82+0x790] ;  /* 0x0007900052287984 */ /* 0x000ea20000000c00 */
[----:B---3--:R-:W-:Y:S01]  /*41a0*/  FFMA R68, R6, R12, R5 ;  /* 0x0000000c06447223 */ /* 0x008fe20000000005 */
[C---:B------:R-:W-:Y:S01]  /*41b0*/  FFMA R72, R12.reuse, R7, R77 ;  /* 0x000000070c487223 */ /* 0x040fe2000000004d */
[----:B------:R-:W-:Y:S01]  /*41c0*/  FFMA R12, R12, R23, R76 ;  /* 0x000000170c0c7223 */ /* 0x000fe2000000004c */
[----:B------:R-:W3:Y:S01]  /*41d0*/  LDS.128 R52, [R82+0x810] ;  /* 0x0008100052347984 */ /* 0x000ee20000000c00 */
[----:B------:R-:W-:Y:S01]  /*41e0*/  FFMA R74, R75, R21, R74 ;  /* 0x000000154b4a7223 */ /* 0x000fe2000000004a */
[C---:B------:R-:W-:Y:S01]  /*41f0*/  FFMA R117, R8.reuse, R6, R117 ;  /* 0x0000000608757223 */ /* 0x040fe20000000075 */
[C---:B------:R-:W-:Y:S01]  /*4200*/  FFMA R32, R8.reuse, R7, R32 ;  /* 0x0000000708207223 */ /* 0x040fe20000000020 */
[----:B------:R-:W3:Y:S01]  /*4210*/  LDS.128 R64, [R82+0x890] ;  /* 0x0008900052407984 */ /* 0x000ee20000000c00 */
[C---:B------:R-:W-:Y:S01]  /*4220*/  FFMA R115, R8.reuse, R24, R115 ;  /* 0x0000001808737223 */ /* 0x040fe20000000073 */
[----:B------:R-:W-:-:S02]  /*4230*/  FFMA R8, R8, R23, R2 ;  /* 0x0000001708087223 */ /* 0x000fc40000000002 */
[----:B------:R-:W-:Y:S01]  /*4240*/  LDS.64 R2, [R0+UR5+0x1380] ;  /* 0x0013800500027984 */ /* 0x000fe20008000a00 */
[-C--:B----4-:R-:W-:Y:S01]  /*4250*/  FFMA R86, R6, R16.reuse, R33 ;  /* 0x0000001006567223 */ /* 0x090fe20000000021 */
[-C--:B------:R-:W-:Y:S01]  /*4260*/  FFMA R84, R24, R16.reuse, R95 ;  /* 0x0000001018547223 */ /* 0x080fe2000000005f */
[----:B------:R-:W-:Y:S01]  /*4270*/  FFMA R76, R22, R16, R109 ;  /* 0x00000010164c7223 */ /* 0x000fe2000000006d */
[C---:B------:R-:W-:Y:S01]  /*4280*/  FFMA R88, R16.reuse, R7, R79 ;  /* 0x0000000710587223 */ /* 0x040fe2000000004f */
[C---:B------:R-:W-:Y:S01]  /*4290*/  FFMA R78, R16.reuse, R25, R78 ;  /* 0x00000019104e7223 */ /* 0x040fe2000000004e */
[----:B------:R-:W-:Y:S02]  /*42a0*/  FFMA R16, R16, R23, R20 ;  /* 0x0000001710107223 */ /* 0x000fe40000000014 */
[----:B------:R-:W4:Y:S01]  /*42b0*/  LDS.64 R20, [R0+UR5+0x1400] ;  /* 0x0014000500147984 */ /* 0x000f220008000a00 */
[----:B-----5:R-:W-:Y:S01]  /*42c0*/  FFMA R98, R56, R7, R81 ;  /* 0x0000000738627223 */ /* 0x020fe20000000051 */
[-C--:B------:R-:W-:Y:S01]  /*42d0*/  FFMA R96, R6, R56.reuse, R37 ;  /* 0x0000003806607223 */ /* 0x080fe20000000025 */
[-C--:B------:R-:W-:Y:S01]  /*42e0*/  FFMA R94, R24, R56.reuse, R97 ;  /* 0x00000038185e7223 */ /* 0x080fe20000000061 */
[----:B------:R-:W-:Y:S01]  /*42f0*/  FFMA R90, R22, R56, R111 ;  /* 0x00000038165a7223 */ /* 0x000fe2000000006f */
[C---:B------:R-:W-:Y:S01]  /*4300*/  FFMA R80, R56.reuse, R25, R80 ;  /* 0x0000001938507223 */ /* 0x040fe20000000050 */
[----:B------:R-:W-:Y:S01]  /*4310*/  FFMA R26, R56, R23, R26 ;  /* 0x00000017381a7223 */ /* 0x000fe2000000001a */
[-C--:B-1----:R-:W-:Y:S01]  /*4320*/  FFMA R118, R6, R60.reuse, R45 ;  /* 0x0000003c06767223 */ /* 0x082fe2000000002d */
[-C--:B------:R-:W-:Y:S01]  /*4330*/  FFMA R104, R60, R7.reuse, R83 ;  /* 0x000000073c687223 */ /* 0x080fe20000000053 */
[-C--:B------:R-:W-:Y:S01]  /*4340*/  FFMA R100, R24, R60.reuse, R99 ;  /* 0x0000003c18647223 */ /* 0x080fe20000000063 */
[----:B------:R-:W-:Y:S01]  /*4350*/  FFMA R56, R22, R60, R121 ;  /* 0x0000003c16387223 */ /* 0x000fe20000000079 */
[----:B------:R-:W-:Y:S01]  /*4360*/  FFMA R124, R6, R28, R49 ;  /* 0x0000001c067c7223 */ /* 0x000fe20000000031 */
[----:B------:R-:W-:Y:S01]  /*4370*/  FFMA R114, R28, R7, R85 ;  /* 0x000000071c727223 */ /* 0x000fe20000000055 */
[C---:B------:R-:W-:Y:S01]  /*4380*/  FFMA R92, R60.reuse, R25, R92 ;  /* 0x000000193c5c7223 */ /* 0x040fe2000000005c */
[----:B------:R-:W-:Y:S01]  /*4390*/  FFMA R38, R60, R23, R38 ;  /* 0x000000173c267223 */ /* 0x000fe20000000026 */
[----:B--2---:R-:W-:Y:S01]  /*43a0*/  FFMA R35, R6, R40, R69 ;  /* 0x0000002806237223 */ /* 0x004fe20000000045 */
[-C--:B------:R-:W-:Y:S01]  /*43b0*/  FFMA R122, R40, R7.reuse, R87 ;  /* 0x00000007287a7223 */ /* 0x080fe20000000057 */
[-C--:B------:R-:W-:Y:S01]  /*43c0*/  FFMA R106, R24, R28.reuse, R101 ;  /* 0x0000001c186a7223 */ /* 0x080fe20000000065 */
[----:B------:R-:W-:Y:S01]  /*43d0*/  FFMA R60, R22, R28, R113 ;  /* 0x0000001c163c7223 */ /* 0x000fe20000000071 */
[----:B---3--:R-:W-:Y:S01]  /*43e0*/  FFMA R39, R6, R52, R71 ;  /* 0x0000003406277223 */ /* 0x008fe20000000047 */
[----:B------:R-:W-:Y:S01]  /*43f0*/  FFMA R79, R52, R7, R89 ;  /* 0x00000007344f7223 */ /* 0x000fe20000000059 */
[C---:B------:R-:W-:Y:S01]  /*4400*/  FFMA R102, R28.reuse, R25, R102 ;  /* 0x000000191c667223 */ /* 0x040fe20000000066 */
[----:B------:R-:W-:Y:S01]  /*4410*/  FFMA R46, R28, R23, R46 ;  /* 0x000000171c2e7223 */ /* 0x000fe2000000002e */
[----:B------:R-:W-:Y:S01]  /*4420*/  FFMA R51, R6, R64, R73 ;  /* 0x0000004006337223 */ /* 0x000fe20000000049 */
[----:B------:R-:W-:Y:S01]  /*4430*/  FFMA R81, R64, R7, R91 ;  /* 0x0000000740517223 */ /* 0x000fe2000000005b */
[-C--:B------:R-:W-:Y:S01]  /*4440*/  FFMA R112, R24, R40.reuse, R103 ;  /* 0x0000002818707223 */ /* 0x080fe20000000067 */
[----:B------:R-:W1:Y:S01]  /*4450*/  LDS.64 R6, [R0+UR5+0x1480] ;  /* 0x0014800500067984 */ /* 0x000e620008000a00 */
[----:B------:R-:W-:Y:S01]  /*4460*/  FFMA R28, R22, R40, R119 ;  /* 0x00000028161c7223 */ /* 0x000fe20000000077 */
[C---:B------:R-:W-:Y:S01]  /*4470*/  FFMA R108, R40.reuse, R25, R108 ;  /* 0x00000019286c7223 */ /* 0x040fe2000000006c */
[----:B------:R-:W-:Y:S01]  /*4480*/  FFMA R50, R40, R23, R50 ;  /* 0x0000001728327223 */ /* 0x000fe20000000032 */
[-C--:B------:R-:W-:Y:S01]  /*4490*/  FFMA R116, R24, R52.reuse, R105 ;  /* 0x0000003418747223 */ /* 0x080fe20000000069 */
[----:B------:R-:W-:Y:S01]  /*44a0*/  FFMA R40, R22, R52, R123 ;  /* 0x0000003416287223 */ /* 0x000fe2000000007b */
[C---:B------:R-:W-:Y:S01]  /*44b0*/  FFMA R110, R52.reuse, R25, R110 ;  /* 0x00000019346e7223 */ /* 0x040fe2000000006e */
[----:B------:R-:W-:Y:S01]  /*44c0*/  FFMA R34, R52, R23, R34 ;  /* 0x0000001734227223 */ /* 0x000fe20000000022 */
[-C--:B------:R-:W-:Y:S01]  /*44d0*/  FFMA R52, R24, R64.reuse, R107 ;  /* 0x0000004018347223 */ /* 0x080fe2000000006b */
[----:B------:R-:W-:Y:S01]  /*44e0*/  FFMA R24, R22, R64, R125 ;  /* 0x0000004016187223 */ /* 0x000fe2000000007d */
[C---:B------:R-:W-:Y:S01]  /*44f0*/  FFMA R120, R64.reuse, R25, R120 ;  /* 0x0000001940787223 */ /* 0x040fe20000000078 */
        /* <DEDUP_REMOVED lines=30> */
[C---:B-1----:R-:W-:Y:S01]  /*46e0*/  FFMA R27, R6.reuse, R9, R27 ;  /* 0x00000009061b7223 */ /* 0x042fe2000000001b */
[----:B------:R-:W-:Y:S01]  /*46f0*/  FFMA R20, R9, R7, R8 ;  /* 0x0000000709147223 */ /* 0x000fe20000000008 */
[----:B------:R-:W1:Y:S01]  /*4700*/  LDS.64 R2, [R0+UR5+0x1580] ;  /* 0x0015800500027984 */ /* 0x000e620008000a00 */
        /* <DEDUP_REMOVED lines=24> */
[----:B------:R-:W-:-:S02]  /*4890*/  FFMA R65, R65, R7, R74 ;  /* 0x0000000741417223 */ /* 0x000fc4000000004a */
[----:B------:R-:W4:Y:S01]  /*48a0*/  LDS.64 R6, [R0+UR5+0x1680] ;  /* 0x0016800500067984 */ /* 0x000f220008000a00 */
        /* <DEDUP_REMOVED lines=54> */
[----:B------:R-:W1:Y:S01]  /*4c10*/  LDS.64 R2, [R0+UR5+0x1700] ;  /* 0x0017000500027984 */ /* 0x000e620008000a00 */
[C---:B----4-:R-:W-:Y:S01]  /*4c20*/  FFMA R29, R6.reuse, R15, R12 ;  /* 0x0000000f061d7223 */ /* 0x050fe2000000000c */
[----:B------:R-:W-:Y:S01]  /*4c30*/  FFMA R118, R11, R7, R22 ;  /* 0x000000070b767223 */ /* 0x000fe20000000016 */
[----:B------:R-:W-:Y:S01]  /*4c40*/  FFMA R41, R6, R19, R16 ;  /* 0x0000001306297223 */ /* 0x000fe20000000010 */
[----:B------:R-:W2:Y:S01]  /*4c50*/  LDS.64 R8, [R0+UR5+0x1780] ;  /* 0x0017800500087984 */ /* 0x000ea20008000a00 */
[----:B------:R-:W-:-:S04]  /*4c60*/  DEPBAR.LE SB0, 0x0 ;  /* 0x000080000000791a */ /* 0x000fc80000000000 */
[----:B------:R-:W-:Y:S01]  /*4c70*/  BAR.SYNC.DEFER_BLOCKING 0x0 ;  /* 0x0000000000007b1d */ /* 0x000fe20000010000 */
        /* <DEDUP_REMOVED lines=15> */
[----:B------:R-:W-:Y:S04]  /*4d70*/  LDS.64 R12, [R0+UR5+0x1900] ;  /* 0x00190005000c7984 */ /* 0x000fe80008000a00 */
[----:B------:R-:W3:Y:S01]  /*4d80*/  LDS.128 R20, [R82+0x900] ;  /* 0x0009000052147984 */ /* 0x000ee20000000c00 */
[----:B-1----:R-:W-:-:S03]  /*4d90*/  FFMA R115, R2, R11, R115 ;  /* 0x0000000b02737223 */ /* 0x002fc60000000073 */
[----:B------:R-:W1:Y:S01]  /*4da0*/  LDS.64 R16, [R0+UR5+0x1880] ;  /* 0x0018800500107984 */ /* 0x000e620008000a00 */
[C---:B------:R-:W-:Y:S01]  /*4db0*/  FFMA R95, R2.reuse, R15, R44 ;  /* 0x0000000f025f7223 */ /* 0x040fe2000000002c */
[----:B------:R-:W-:Y:S01]  /*4dc0*/  FFMA R97, R2, R19, R56 ;  /* 0x0000001302617223 */ /* 0x000fe20000000038 */
[----:B--2---:R-:W-:Y:S01]  /*4dd0*/  FFMA R65, R8, R11, R5 ;  /* 0x0000000b08417223 */ /* 0x004fe20000000005 */
[----:B------:R-:W2:Y:S01]  /*4de0*/  LDS.128 R24, [R82+0x980] ;  /* 0x0009800052187984 */ /* 0x000ea20000000c00 */
[C---:B------:R-:W-:Y:S01]  /*4df0*/  FFMA R99, R2.reuse, R59, R64 ;  /* 0x0000003b02637223 */ /* 0x040fe20000000040 */
[C---:B------:R-:W-:Y:S01]  /*4e00*/  FFMA R101, R2.reuse, R63, R74 ;  /* 0x0000003f02657223 */ /* 0x040fe2000000004a */
[C---:B------:R-:W-:Y:S01]  /*4e10*/  FFMA R103, R2.reuse, R31, R78 ;  /* 0x0000001f02677223 */ /* 0x040fe2000000004e */
[----:B------:R-:W4:Y:S01]  /*4e20*/  LDS.64 R6, [R0+UR5+0x1800] ;  /* 0x0018000500067984 */ /* 0x000f220008000a00 */
        /* <DEDUP_REMOVED lines=29> */
[----:B------:R-:W5:Y:S01]  /*5000*/  LDS.128 R32, [R82+0xa00] ;  /* 0x000a000052207984 */ /* 0x000f620000000c00 */
[C---:B---3--:R-:W-:Y:S01]  /*5010*/  FFMA R19, R20.reuse, R12, R65 ;  /* 0x0000000c14137223 */ /* 0x048fe20000000041 */
[C---:B-1----:R-:W-:Y:S01]  /*5020*/  FFMA R115, R20.reuse, R16, R115 ;  /* 0x0000001014737223 */ /* 0x042fe20000000073 */
[-C--:B------:R-:W-:Y:S01]  /*5030*/  FFMA R52, R20, R17.reuse, R52 ;  /* 0x0000001114347223 */ /* 0x080fe20000000034 */
[----:B------:R-:W1:Y:S01]  /*5040*/  LDS.128 R36, [R82+0xa80] ;  /* 0x000a800052247984 */ /* 0x000e620000000c00 */
[----:B--2---:R-:W-:Y:S01]  /*5050*/  FFMA R56, R12, R24, R3 ;  /* 0x000000180c387223 */ /* 0x004fe20000000003 */
[----:B------:R-:W-:-:S02]  /*5060*/  FFMA R72, R24, R17, R2 ;  /* 0x0000001118487223 */ /* 0x000fc40000000002 */
[----:B------:R-:W2:Y:S01]  /*5070*/  LDS.128 R8, [R82+0xc00] ;  /* 0x000c000052087984 */ /* 0x000ea20000000c00 */
[C---:B----4-:R-:W-:Y:S01]  /*5080*/  FFMA R117, R20.reuse, R6, R117 ;  /* 0x0000000614757223 */ /* 0x050fe20000000075 */
[C---:B------:R-:W-:Y:S02]  /*5090*/  FFMA R118, R20.reuse, R7, R118 ;  /* 0x0000000714767223 */ /* 0x040fe40000000076 */
[----:B------:R-:W3:Y:S01]  /*50a0*/  LDS.128 R44, [R82+0xb00] ;  /* 0x000b0000522c7984 */ /* 0x000ee20000000c00 */
[----:B------:R-:W-:Y:S01]  /*50b0*/  FFMA R20, R20, R13, R40 ;  /* 0x0000000d14147223 */ /* 0x000fe20000000028 */
[-C--:B------:R-:W-:Y:S01]  /*50c0*/  FFMA R60, R6, R24.reuse, R29 ;  /* 0x00000018063c7223 */ /* 0x080fe2000000001d */
[----:B------:R-:W-:Y:S01]  /*50d0*/  FFMA R40, R16, R24, R95 ;  /* 0x0000001810287223 */ /* 0x000fe2000000005f */
[----:B------:R-:W4:Y:S01]  /*50e0*/  LDS.128 R48, [R82+0xb80] ;  /* 0x000b800052307984 */ /* 0x000f220000000c00 */
[C---:B------:R-:W-:Y:S01]  /*50f0*/  FFMA R74, R24.reuse, R7, R79 ;  /* 0x00000007184a7223 */ /* 0x040fe2000000004f */
[----:B------:R-:W-:-:S02]  /*5100*/  FFMA R24, R24, R13, R14 ;  /* 0x0000000d18187223 */ /* 0x000fc4000000000e */
[----:B------:R-:W4:Y:S04]  /*5110*/  LDS.128 R64, [R82+0xc80] ;  /* 0x000c800052407984 */ /* 0x000f280000000c00 */
[----:B------:R-:W4:Y:S04]  /*5120*/  LDS.128 R68, [R82+0xd00] ;  /* 0x000d000052447984 */ /* 0x000f280000000c00 */
[----:B------:R-:W4:Y:S04]  /*5130*/  LDS.64 R2, [R0+UR5+0x1980] ;  /* 0x0019800500027984 */ /* 0x000f280008000a00 */
[----:B------:R-:W4:Y:S01]  /*5140*/  LDS.64 R14, [R0+UR5+0x1a00] ;  /* 0x001a0005000e7984 */ /* 0x000f220008000a00 */
[----:B-----5:R-:W-:Y:S01]  /*5150*/  FFMA R90, R32, R7, R81 ;  /* 0x00000007205a7223 */ /* 0x020fe20000000051 */
[-C--:B------:R-:W-:Y:S01]  /*5160*/  FFMA R86, R6, R32.reuse, R41 ;  /* 0x0000002006567223 */ /* 0x080fe20000000029 */
[----:B------:R-:W-:Y:S01]  /*5170*/  FFMA R78, R12, R32, R5 ;  /* 0x000000200c4e7223 */ /* 0x000fe20000000005 */
[----:B------:R-:W-:Y:S01]  /*5180*/  FFMA R76, R32, R17, R76 ;  /* 0x00000011204c7223 */ /* 0x000fe2000000004c */
[----:B-1----:R-:W-:Y:S01]  /*5190*/  FFMA R94, R6, R36, R53 ;  /* 0x00000024065e7223 */ /* 0x002fe20000000035 */
[C---:B------:R-:W-:Y:S01]  /*51a0*/  FFMA R96, R36.reuse, R7, R83 ;  /* 0x0000000724607223 */ /* 0x040fe20000000053 */
[----:B------:R-:W-:Y:S01]  /*51b0*/  FFMA R84, R36, R17, R84 ;  /* 0x0000001124547223 */ /* 0x000fe20000000054 */
[----:B------:R-:W-:Y:S01]  /*51c0*/  FFMA R80, R16, R32, R97 ;  /* 0x0000002010507223 */ /* 0x000fe20000000061 */
[----:B--2---:R-:W-:Y:S01]  /*51d0*/  FFMA R55, R6, R8, R73 ;  /* 0x0000000806377223 */ /* 0x004fe20000000049 */
[C---:B------:R-:W-:Y:S01]  /*51e0*/  FFMA R122, R8.reuse, R7, R89 ;  /* 0x00000007087a7223 */ /* 0x040fe20000000059 */
[----:B------:R-:W-:Y:S01]  /*51f0*/  FFMA R106, R8, R17, R106 ;  /* 0x00000011086a7223 */ /* 0x000fe2000000006a */
[----:B------:R-:W-:Y:S01]  /*5200*/  FFMA R18, R32, R13, R18 ;  /* 0x0000000d20127223 */ /* 0x000fe20000000012 */
[----:B---3--:R-:W-:Y:S01]  /*5210*/  FFMA R120, R6, R44, R57 ;  /* 0x0000002c06787223 */ /* 0x008fe20000000039 */
[C---:B------:R-:W-:Y:S01]  /*5220*/  FFMA R102, R44.reuse, R7, R85 ;  /* 0x000000072c667223 */ /* 0x040fe20000000055 */
[----:B------:R-:W-:Y:S01]  /*5230*/  FFMA R88, R44, R17, R88 ;  /* 0x000000112c587223 */ /* 0x000fe20000000058 */
[----:B------:R-:W-:Y:S01]  /*5240*/  FFMA R92, R16, R36, R99 ;  /* 0x00000024105c7223 */ /* 0x000fe20000000063 */
[----:B----4-:R-:W-:Y:S01]  /*5250*/  FFMA R124, R6, R48, R61 ;  /* 0x00000030067c7223 */ /* 0x010fe2000000003d */
[C---:B------:R-:W-:Y:S01]  /*5260*/  FFMA R112, R48.reuse, R7, R87 ;  /* 0x0000000730707223 */ /* 0x040fe20000000057 */
[----:B------:R-:W-:Y:S01]  /*5270*/  FFMA R100, R48, R17, R100 ;  /* 0x0000001130647223 */ /* 0x000fe20000000064 */
[----:B------:R-:W-:Y:S01]  /*5280*/  FFMA R32, R12, R36, R113 ;  /* 0x000000240c207223 */ /* 0x000fe20000000071 */
[----:B------:R-:W-:Y:S01]  /*5290*/  FFMA R53, R6, R64, R75 ;  /* 0x0000004006357223 */ /* 0x000fe2000000004b */
[C---:B------:R-:W-:Y:S01]  /*52a0*/  FFMA R73, R64.reuse, R7, R91 ;  /* 0x0000000740497223 */ /* 0x040fe2000000005b */
[----:B------:R-:W-:Y:S01]  /*52b0*/  FFMA R108, R64, R17, R108 ;  /* 0x00000011406c7223 */ /* 0x000fe2000000006c */
[----:B------:R-:W-:Y:S01]  /*52c0*/  FFMA R58, R36, R13, R58 ;  /* 0x0000000d243a7223 */ /* 0x000fe2000000003a */
[----:B------:R-:W-:Y:S01]  /*52d0*/  FFMA R59, R6, R68, R77 ;  /* 0x00000044063b7223 */ /* 0x000fe2000000004d */
[C---:B------:R-:W-:Y:S01]  /*52e0*/  FFMA R81, R68.reuse, R7, R93 ;  /* 0x0000000744517223 */ /* 0x040fe2000000005d */
        /* <DEDUP_REMOVED lines=22> */
[----:B------:R-:W-:Y:S01]  /*5450*/  FFMA R36, R12, R44, R121 ;  /* 0x0000002c0c247223 */ /* 0x000fe20000000079 */
[-C--:B------:R-:W-:Y:S01]  /*5460*/  FFMA R62, R44, R13.reuse, R62 ;  /* 0x0000000d2c3e7223 */ /* 0x080fe2000000003e */
[-C--:B------:R-:W-:Y:S01]  /*5470*/  FFMA R104, R16, R48.reuse, R103 ;  /* 0x0000003010687223 */ /* 0x080fe20000000067 */
        /* <DEDUP_REMOVED lines=21> */
[C---:B------:R-:W-:Y:S01]  /*55d0*/  FFMA R111, R9.reuse, R15, R106 ;  /* 0x0000000f096f7223 */ /* 0x040fe2000000006a */
[C---:B-1----:R-:W-:Y:S01]  /*55e0*/  FFMA R48, R6.reuse, R9, R48 ;  /* 0x0000000906307223 */ /* 0x042fe20000000030 */
[C---:B------:R-:W-:Y:S01]  /*55f0*/  FFMA R14, R6.reuse, R65, R8 ;  /* 0x00000041060e7223 */ /* 0x040fe20000000008 */
[----:B------:R-:W-:Y:S01]  /*5600*/  FFMA R42, R9, R7, R42 ;  /* 0x00000007092a7223 */ /* 0x000fe2000000002a */
[-C--:B------:R-:W-:Y:S01]  /*5610*/  FFMA R99, R21, R15.reuse, R52 ;  /* 0x0000000f15637223 */ /* 0x080fe20000000034 */
[----:B------:R-:W1:Y:S01]  /*5620*/  LDS.64 R8, [R0+UR5+0x1c00] ;  /* 0x001c000500087984 */ /* 0x000e620008000a00 */
        /* <DEDUP_REMOVED lines=23> */
[----:B------:R-:W2:Y:S01]  /*57a0*/  LDS.64 R6, [R0+UR5+0x1c80] ;  /* 0x001c800500067984 */ /* 0x000ea20008000a00 */
        /* <DEDUP_REMOVED lines=18> */
[----:B------:R-:W3:Y:S01]  /*58d0*/  LDS.64 R2, [R0+UR5+0x1d00] ;  /* 0x001d000500027984 */ /* 0x000ee20008000a00 */
        /* <DEDUP_REMOVED lines=34> */
[----:B------:R-:W-:Y:S01]  /*5b00*/  FFMA R76, R10, R13, R75 ;  /* 0x0000000d0a4c7223 */ /* 0x000fe2000000004b */
[----:B------:R-:W1:Y:S01]  /*5b10*/  LDS.64 R8, [R0+UR5+0x1d80] ;  /* 0x001d800500087984 */ /* 0x000e620008000a00 */
[C---:B--2---:R-:W-:Y:S01]  /*5b20*/  FFMA R55, R6.reuse, R35, R20 ;  /* 0x0000002306377223 */ /* 0x044fe20000000014 */
[C---:B------:R-:W-:Y:S01]  /*5b30*/  FFMA R53, R6.reuse, R39, R24 ;  /* 0x0000002706357223 */ /* 0x040fe20000000018 */
[C---:B------:R-:W-:Y:S01]  /*5b40*/  FFMA R49, R6.reuse, R71, R12 ;  /* 0x0000004706317223 */ /* 0x040fe2000000000c */
[----:B------:R-:W-:Y:S01]  /*5b50*/  LDS.64 R20, [R0+UR5+0x1e00] ;  /* 0x001e000500147984 */ /* 0x000fe20008000a00 */
[C---:B------:R-:W-:Y:S01]  /*5b60*/  FFMA R117, R6.reuse, R23, R117 ;  /* 0x0000001706757223 */ /* 0x040fe20000000075 */
[C---:B------:R-:W-:Y:S01]  /*5b70*/  FFMA R45, R6.reuse, R27, R18 ;  /* 0x0000001b062d7223 */ /* 0x040fe20000000012 */
[C---:B------:R-:W-:Y:S01]  /*5b80*/  FFMA R43, R6.reuse, R47, R28 ;  /* 0x0000002f062b7223 */ /* 0x040fe2000000001c */
[----:B------:R-:W2:Y:S01]  /*5b90*/  LDS.128 R12, [R82+0x910] ;  /* 0x00091000520c7984 */ /* 0x000ea20000000c00 */
[C---:B------:R-:W-:Y:S01]  /*5ba0*/  FFMA R33, R6.reuse, R51, R32 ;  /* 0x0000003306217223 */ /* 0x040fe20000000020 */
[C---:B------:R-:W-:Y:S01]  /*5bb0*/  FFMA R37, R6.reuse, R11, R30 ;  /* 0x0000000b06257223 */ /* 0x040fe2000000001e */
[----:B------:R-:W-:Y:S01]  /*5bc0*/  FFMA R41, R6, R67, R36 ;  /* 0x0000004306297223 */ /* 0x000fe20000000024 */
[----:B------:R-:W4:Y:S01]  /*5bd0*/  LDS.64 R24, [R0+UR5+0x1f00] ;  /* 0x001f000500187984 */ /* 0x000f220008000a00 */
        /* <DEDUP_REMOVED lines=29> */
[C---:B-1----:R-:W-:Y:S01]  /*5db0*/  FFMA R105, R8.reuse, R23, R5 ;  /* 0x0000001708697223 */ /* 0x042fe20000000005 */
[C---:B------:R-:W-:Y:S01]  /*5dc0*/  FFMA R107, R8.reuse, R27, R98 ;  /* 0x0000001b086b7223 */ /* 0x040fe20000000062 */
[C---:B------:R-:W-:Y:S01]  /*5dd0*/  FFMA R103, R8.reuse, R35, R104 ;  /* 0x0000002308677223 */ /* 0x040fe20000000068 */
[----:B------:R-:W1:Y:S01]  /*5de0*/  LDS.64 R2, [R0+UR5+0x1f80] ;  /* 0x001f800500027984 */ /* 0x000e620008000a00 */
[C---:B------:R-:W-:Y:S01]  /*5df0*/  FFMA R101, R8.reuse, R39, R108 ;  /* 0x0000002708657223 */ /* 0x040fe2000000006c */
[C---:B------:R-:W-:Y:S01]  /*5e00*/  FFMA R99, R8.reuse, R47, R112 ;  /* 0x0000002f08637223 */ /* 0x040fe20000000070 */
[C---:B------:R-:W-:Y:S01]  /*5e10*/  FFMA R95, R8.reuse, R51, R44 ;  /* 0x00000033085f7223 */ /* 0x040fe2000000002c */
[----:B------:R-:W1:Y:S01]  /*5e20*/  LDS.64 R30, [R0+UR5+0x2080] ;  /* 0x00208005001e7984 */ /* 0x000e620008000a00 */
[C---:B------:R-:W-:Y:S01]  /*5e30*/  FFMA R5, R8.reuse, R11, R48 ;  /* 0x0000000b08057223 */ /* 0x040fe20000000030 */
[C---:B------:R-:W-:Y:S01]  /*5e40*/  FFMA R91, R8.reuse, R67, R116 ;  /* 0x00000043085b7223 */ /* 0x040fe20000000074 */
[----:B------:R-:W-:Y:S01]  /*5e50*/  FFMA R93, R8, R71, R118 ;  /* 0x00000047085d7223 */ /* 0x000fe20000000076 */
[----:B------:R-:W1:Y:S01]  /*5e60*/  LDS.64 R28, [R0+UR5+0x2000] ;  /* 0x00200005001c7984 */ /* 0x000e620008000a00 */
[-C--:B------:R-:W-:Y:S01]  /*5e70*/  FFMA R8, R23, R9.reuse, R22 ;  /* 0x0000000917087223 */ /* 0x080fe20000000016 */
[-C--:B------:R-:W-:Y:S01]  /*5e80*/  FFMA R10, R27, R9.reuse, R26 ;  /* 0x000000091b0a7223 */ /* 0x080fe2000000001a */
[-C--:B------:R-:W-:Y:S01]  /*5e90*/  FFMA R56, R35, R9.reuse, R34 ;  /* 0x0000000923387223 */ /* 0x080fe20000000022 */
[----:B------:R-:W1:Y:S01]  /*5ea0*/  LDS.64 R22, [R0+UR5+0x2100] ;  /* 0x0021000500167984 */ /* 0x000e620008000a00 */
[----:B------:R-:W-:Y:S01]  /*5eb0*/  FFMA R54, R39, R9, R38 ;  /* 0x0000000927367223 */ /* 0x000fe20000000026 */
[C---:B--2---:R-:W-:Y:S01]  /*5ec0*/  FFMA R40, R12.reuse, R21, R40 ;  /* 0x000000150c287223 */ /* 0x044fe20000000028 */
[C---:B----4-:R-:W-:Y:S01]  /*5ed0*/  FFMA R8, R12.reuse, R25, R8 ;  /* 0x000000190c087223 */ /* 0x050fe20000000008 */
[----:B------:R-:W2:Y:S01]  /*5ee0*/  LDS.64 R26, [R0+UR5+0x2180] ;  /* 0x00218005001a7984 */ /* 0x000ea20008000a00 */
[-C--:B------:R-:W-:Y:S01]  /*5ef0*/  FFMA R52, R47, R9.reuse, R46 ;  /* 0x000000092f347223 */ /* 0x080fe2000000002e */
[----:B------:R-:W-:Y:S01]  /*5f00*/  FFMA R32, R67, R9, R66 ;  /* 0x0000000943207223 */ /* 0x000fe20000000042 */
[C---:B------:R-:W-:Y:S01]  /*5f10*/  FFMA R117, R12.reuse, R20, R117 ;  /* 0x000000140c757223 */ /* 0x040fe20000000075 */
[----:B------:R-:W4:Y:S01]  /*5f20*/  LDS.64 R34, [R0+UR5+0x2200] ;  /* 0x0022000500227984 */ /* 0x000f220008000a00 */
[C---:B---3--:R-:W-:Y:S01]  /*5f30*/  FFMA R115, R12.reuse, R6, R115 ;  /* 0x000000060c737223 */ /* 0x048fe20000000073 */
[C---:B------:R-:W-:Y:S01]  /*5f40*/  FFMA R72, R12.reuse, R7, R72 ;  /* 0x000000070c487223 */ /* 0x040fe20000000048 */
[----:B------:R-:W-:Y:S01]  /*5f50*/  FFMA R105, R12, R24, R105 ;  /* 0x000000180c697223 */ /* 0x000fe20000000069 */
[----:B------:R-:W3:Y:S01]  /*5f60*/  LDS.64 R38, [R0+UR5+0x2280] ;  /* 0x0022800500267984 */ /* 0x000ee20008000a00 */
[-C--:B------:R-:W-:Y:S01]  /*5f70*/  FFMA R48, R51, R9.reuse, R50 ;  /* 0x0000000933307223 */ /* 0x080fe20000000032 */
[-C--:B------:R-:W-:Y:S01]  /*5f80*/  FFMA R42, R11, R9.reuse, R42 ;  /* 0x000000090b2a7223 */ /* 0x080fe2000000002a */
[----:B------:R-:W-:Y:S01]  /*5f90*/  FFMA R36, R71, R9, R70 ;  /* 0x0000000947247223 */ /* 0x000fe20000000046 */
[----:B------:R-:W3:Y:S01]  /*5fa0*/  LDS.64 R66, [R0+UR5+0x2380] ;  /* 0x0023800500427984 */ /* 0x000ee20008000a00 */
[----:B------:R-:W4:Y:S03]  /*5fb0*/  LDC.64 R70, c[0x0][0x390] ;  /* 0x0000e400ff467b82 */ /* 0x000f260000000a00 */
[----:B------:R1:W3:Y:S01]  /*5fc0*/  LDS.64 R50, [R0+UR5+0x2300] ;  /* 0x0023000500327984 */ /* 0x0002e20008000a00 */
[-C--:B-----5:R-:W-:Y:S01]  /*5fd0*/  FFMA R45, R20, R16.reuse, R45 ;  /* 0x00000010142d7223 */ /* 0x0a0fe2000000002d */
[-C--:B------:R-:W-:Y:S01]  /*5fe0*/  FFMA R97, R6, R16.reuse, R97 ;  /* 0x0000001006617223 */ /* 0x080fe20000000061 */
[----:B------:R-:W-:Y:S01]  /*5ff0*/  FFMA R107, R24, R16, R107 ;  /* 0x00000010186b7223 */ /* 0x000fe2000000006b */
[C---:B------:R-:W-:Y:S01]  /*6000*/  FFMA R12, R16.reuse, R21, R89 ;  /* 0x00000015100c7223 */ /* 0x040fe20000000059 */
[C---:B------:R-:W-:Y:S01]  /*6010*/  FFMA R78, R16.reuse, R7, R78 ;  /* 0x00000007104e7223 */ /* 0x040fe2000000004e */
[C---:B-1----:R-:W-:Y:S01]  /*6020*/  FFMA R47, R13.reuse, R3, R40 ;  /* 0x000000030d2f7223 */ /* 0x042fe20000000028 */
[----:B------:R-:W-:Y:S01]  /*6030*/  FFMA R16, R16, R25, R10 ;  /* 0x0000001910107223 */ /* 0x000fe2000000000a */
[C---:B------:R-:W-:Y:S01]  /*6040*/  FFMA R45, R2.reuse, R17, R45 ;  /* 0x00000011022d7223 */ /* 0x040fe2000000002d */
[C---:B------:R-:W-:Y:S01]  /*6050*/  FFMA R40, R13.reuse, R31, R8 ;  /* 0x0000001f0d287223 */ /* 0x040fe20000000008 */
[-C--:B------:R-:W-:Y:S01]  /*6060*/  FFMA R117, R2, R13.reuse, R117 ;  /* 0x0000000d02757223 */ /* 0x080fe20000000075 */
[----:B------:R-:W1:Y:S01]  /*6070*/  LDS.128 R8, [R82+0xa10] ;  /* 0x000a100052087984 */ /* 0x000e620000000c00 */
[-C--:B------:R-:W-:Y:S01]  /*6080*/  FFMA R105, R30, R13.reuse, R105 ;  /* 0x0000000d1e697223 */ /* 0x080fe20000000069 */
[----:B------:R-:W-:Y:S01]  /*6090*/  FFMA R115, R28, R13, R115 ;  /* 0x0000000d1c737223 */ /* 0x000fe20000000073 */
[----:B------:R-:W-:Y:S01]  /*60a0*/  FFMA R72, R13, R29, R72 ;  /* 0x0000001d0d487223 */ /* 0x000fe20000000048 */
[----:B------:R-:W-:Y:S01]  /*60b0*/  FFMA R13, R17, R3, R12 ;  /* 0x00000003110d7223 */ /* 0x000fe2000000000c */
[----:B------:R-:W-:Y:S01]  /*60c0*/  FFMA R107, R30, R17, R107 ;  /* 0x000000111e6b7223 */ /* 0x000fe2000000006b */
[----:B------:R-:W-:Y:S01]  /*60d0*/  FFMA R12, R14, R23, R47 ;  /* 0x000000170e0c7223 */ /* 0x000fe2000000002f */
[C---:B------:R-:W-:Y:S01]  /*60e0*/  FFMA R0, R22.reuse, R18, R45 ;  /* 0x0000001216007223 */ /* 0x040fe2000000002d */
[-C--:B------:R-:W-:Y:S01]  /*60f0*/  FFMA R117, R22, R14.reuse, R117 ;  /* 0x0000000e16757223 */ /* 0x080fe20000000075 */
[----:B------:R-:W5:Y:S01]  /*6100*/  LDS.128 R44, [R82+0xa90] ;  /* 0x000a9000522c7984 */ /* 0x000f620000000c00 */
[----:B--2---:R-:W-:Y:S01]  /*6110*/  FFMA R115, R26, R14, R115 ;  /* 0x0000000e1a737223 */ /* 0x004fe20000000073 */
[----:B------:R-:W-:Y:S01]  /*6120*/  FFMA R72, R14, R27, R72 ;  /* 0x0000001b0e487223 */ /* 0x000fe20000000048 */
[----:B----4-:R-:W-:-:S04]  /*6130*/  IMAD.WIDE.U32 R70, R4, 0x4, R70 ;  /* 0x0000000404467825 */ /* 0x010fc800078e0046 */
[----:B------:R-:W-:Y:S01]  /*6140*/  FFMA R97, R28, R17, R97 ;  /* 0x000000111c617223 */ /* 0x000fe20000000061 */
[----:B------:R-:W-:Y:S01]  /*6150*/  FFMA R105, R34, R14, R105 ;  /* 0x0000000e22697223 */ /* 0x000fe20000000069 */
[----:B------:R-:W-:Y:S01]  /*6160*/  FFMA R40, R14, R35, R40 ;  /* 0x000000230e287223 */ /* 0x000fe20000000028 */
[----:B------:R-:W-:Y:S01]  /*6170*/  FFMA R14, R18, R23, R13 ;  /* 0x00000017120e7223 */ /* 0x000fe2000000000d */
[----:B------:R-:W-:Y:S01]  /*6180*/  FFMA R89, R17, R29, R78 ;  /* 0x0000001d11597223 */ /* 0x000fe2000000004e */
[----:B---3--:R-:W-:Y:S01]  /*6190*/  FFMA R13, R38, R19, R0 ;  /* 0x00000013260d7223 */ /* 0x008fe20000000000 */
[-C--:B------:R-:W-:Y:S01]  /*61a0*/  FFMA R0, R34, R18.reuse, R107 ;  /* 0x0000001222007223 */ /* 0x080fe2000000006b */
[----:B------:R-:W-:Y:S01]  /*61b0*/  FFMA R4, R26, R18, R97 ;  /* 0x000000121a047223 */ /* 0x000fe20000000061 */
[----:B------:R-:W-:Y:S01]  /*61c0*/  FFMA R58, R18, R27, R89 ;  /* 0x0000001b123a7223 */ /* 0x000fe20000000059 */
[----:B------:R-:W-:Y:S01]  /*61d0*/  FFMA R117, R38, R15, R117 ;  /* 0x0000000f26757223 */ /* 0x000fe20000000075 */
[----:B------:R2:W-:Y:S01]  /*61e0*/  STG.E desc[UR8][R70.64+0x4800], R13 ;  /* 0x0048000d46007986 */ /* 0x0005e2000c101908 */
[C---:B------:R-:W-:Y:S01]  /*61f0*/  FFMA R89, R15.reuse, R39, R12 ;  /* 0x000000270f597223 */ /* 0x040fe2000000000c */
[-C--:B------:R-:W-:Y:S01]  /*6200*/  FFMA R105, R66, R15.reuse, R105 ;  /* 0x0000000f42697223 */ /* 0x080fe20000000069 */
[C---:B------:R-:W-:Y:S01]  /*6210*/  FFMA R115, R50.reuse, R15, R115 ;  /* 0x0000000f32737223 */ /* 0x040fe20000000073 */
[C---:B------:R-:W-:Y:S01]  /*6220*/  FFMA R97, R15.reuse, R51, R72 ;  /* 0x000000330f617223 */ /* 0x040fe20000000048 */
[----:B------:R-:W-:Y:S01]  /*6230*/  FFMA R15, R15, R67, R40 ;  /* 0x000000430f0f7223 */ /* 0x000fe20000000028 */
[----:B------:R-:W-:Y:S01]  /*6240*/  FFMA R107, R19, R39, R14 ;  /* 0x00000027136b7223 */ /* 0x000fe2000000000e */
[----:B------:R-:W-:Y:S01]  /*6250*/  FFMA R16, R17, R31, R16 ;  /* 0x0000001f11107223 */ /* 0x000fe20000000010 */
[----:B------:R-:W-:Y:S01]  /*6260*/  FFMA R17, R50, R19, R4 ;  /* 0x0000001332117223 */ /* 0x000fe20000000004 */
[----:B------:R-:W-:Y:S01]  /*6270*/  FFMA R109, R19, R51, R58 ;  /* 0x00000033136d7223 */ /* 0x000fe2000000003a */
[----:B------:R-:W-:Y:S01]  /*6280*/  STG.E desc[UR8][R70.64+0x104], R15 ;  /* 0x0001040f46007986 */ /* 0x000fe2000c101908 */
[----:B------:R-:W-:Y:S01]  /*6290*/  FFMA R16, R18, R35, R16 ;  /* 0x0000002312107223 */ /* 0x000fe20000000010 */
[----:B--2---:R-:W-:-:S02]  /*62a0*/  FFMA R13, R66, R19, R0 ;  /* 0x00000013420d7223 */ /* 0x004fc40000000000 */
[----:B------:R-:W-:Y:S01]  /*62b0*/  STG.E desc[UR8][R70.64+0x4880], R17 ;  /* 0x0048801146007986 */ /* 0x000fe2000c101908 */
[----:B------:R-:W-:Y:S01]  /*62c0*/  FFMA R19, R19, R67, R16 ;  /* 0x0000004313137223 */ /* 0x000fe20000000010 */
[----:B-1----:R-:W-:Y:S02]  /*62d0*/  FFMA R0, R8, R21, R77 ;  /* 0x0000001508007223 */ /* 0x002fe4000000004d */
[----:B------:R1:W-:Y:S01]  /*62e0*/  STG.E desc[UR8][R70.64+0x4900], R13 ;  /* 0x0049000d46007986 */ /* 0x0003e2000c101908 */
[-C--:B------:R-:W-:Y:S01]  /*62f0*/  FFMA R55, R20, R8.reuse, R55 ;  /* 0x0000000814377223 */ /* 0x080fe20000000037 */
[-C--:B------:R-:W-:Y:S01]  /*6300*/  FFMA R87, R6, R8.reuse, R87 ;  /* 0x0000000806577223 */ /* 0x080fe20000000057 */
        /* <DEDUP_REMOVED lines=8> */
[-C--:B------:R-:W-:Y:S01]  /*6390*/  FFMA R55, R22, R10.reuse, R55 ;  /* 0x0000000a16377223 */ /* 0x080fe20000000037 */
[----:B-1----:R-:W-:Y:S01]  /*63a0*/  FFMA R13, R9, R3, R0 ;  /* 0x00000003090d7223 */ /* 0x002fe20000000000 */
[-C--:B------:R-:W-:Y:S01]  /*63b0*/  FFMA R87, R26, R10.reuse, R87 ;  /* 0x0000000a1a577223 */ /* 0x080fe20000000057 */
[----:B------:R-:W-:Y:S01]  /*63c0*/  FFMA R103, R34, R10, R103 ;  /* 0x0000000a22677223 */ /* 0x000fe20000000067 */
[C---:B------:R-:W-:Y:S01]  /*63d0*/  FFMA R86, R10.reuse, R27, R86 ;  /* 0x0000001b0a567223 */ /* 0x040fe20000000056 */
[C---:B------:R-:W-:Y:S01]  /*63e0*/  FFMA R0, R10.reuse, R23, R13 ;  /* 0x000000170a007223 */ /* 0x040fe2000000000d */
[----:B------:R-:W-:Y:S01]  /*63f0*/  FFMA R56, R10, R35, R56 ;  /* 0x000000230a387223 */ /* 0x000fe20000000038 */
[----:B------:R-:W1:Y:S01]  /*6400*/  LDS.128 R12, [R82+0xb10] ;  /* 0x000b1000520c7984 */ /* 0x000e620000000c00 */
[----:B------:R-:W-:Y:S01]  /*6410*/  FFMA R55, R38, R11, R55 ;  /* 0x0000000b26377223 */ /* 0x000fe20000000037 */
[C---:B------:R-:W-:Y:S01]  /*6420*/  FFMA R9, R11.reuse, R39, R0 ;  /* 0x000000270b097223 */ /* 0x040fe20000000000 */
[----:B-----5:R-:W-:Y:S01]  /*6430*/  FFMA R0, R44, R21, R69 ;  /* 0x000000152c007223 */ /* 0x020fe20000000045 */
[-C--:B------:R-:W-:Y:S01]  /*6440*/  FFMA R87, R50, R11.reuse, R87 ;  /* 0x0000000b32577223 */ /* 0x080fe20000000057 */
[----:B------:R-:W-:Y:S01]  /*6450*/  FFMA R103, R66, R11, R103 ;  /* 0x0000000b42677223 */ /* 0x000fe20000000067 */
[C---:B------:R-:W-:Y:S01]  /*6460*/  FFMA R17, R11.reuse, R51, R86 ;  /* 0x000000330b117223 */ /* 0x040fe20000000056 */
[----:B------:R2:W-:Y:S01]  /*6470*/  STG.E desc[UR8][R70.64+0x9004], R9 ;  /* 0x0090040946007986 */ /* 0x0005e2000c101908 */
[----:B------:R-:W-:Y:S01]  /*6480*/  FFMA R11, R11, R67, R56 ;  /* 0x000000430b0b7223 */ /* 0x000fe20000000038 */
[----:B------:R-:W-:Y:S01]  /*6490*/  FFMA R92, R44, R7, R92 ;  /* 0x000000072c5c7223 */ /* 0x000fe2000000005c */
[-C--:B------:R-:W-:Y:S01]  /*64a0*/  FFMA R53, R20, R44.reuse, R53 ;  /* 0x0000002c14357223 */ /* 0x080fe20000000035 */
[----:B------:R3:W-:Y:S01]  /*64b0*/  STG.E desc[UR8][R70.64+0x9084], R17 ;  /* 0x0090841146007986 */ /* 0x0007e2000c101908 */
[-C--:B------:R-:W-:Y:S01]  /*64c0*/  FFMA R85, R6, R44.reuse, R85 ;  /* 0x0000002c06557223 */ /* 0x080fe20000000055 */
[C---:B------:R-:W-:Y:S01]  /*64d0*/  FFMA R92, R45.reuse, R29, R92 ;  /* 0x0000001d2d5c7223 */ /* 0x040fe2000000005c */
[----:B------:R-:W-:Y:S01]  /*64e0*/  FFMA R101, R24, R44, R101 ;  /* 0x0000002c18657223 */ /* 0x000fe20000000065 */
[----:B------:R-:W-:Y:S01]  /*64f0*/  STG.E desc[UR8][R70.64+0x9104], R11 ;  /* 0x0091040b46007986 */ /* 0x000fe2000c101908 */
[----:B------:R-:W-:Y:S01]  /*6500*/  FFMA R54, R44, R25, R54 ;  /* 0x000000192c367223 */ /* 0x000fe20000000036 */
[----:B------:R-:W-:Y:S01]  /*6510*/  FFMA R92, R46, R27, R92 ;  /* 0x0000001b2e5c7223 */ /* 0x000fe2000000005c */
[----:B------:R-:W-:Y:S01]  /*6520*/  FFMA R53, R2, R45, R53 ;  /* 0x0000002d02357223 */ /* 0x000fe20000000035 */
[C---:B--2---:R-:W-:Y:S01]  /*6530*/  FFMA R9, R45.reuse, R3, R0 ;  /* 0x000000032d097223 */ /* 0x044fe20000000000 */
[----:B------:R2:W-:Y:S01]  /*6540*/  STG.E desc[UR8][R70.64+0x4904], R19 ;  /* 0x0049041346007986 */ /* 0x0005e2000c101908 */
[-C--:B------:R-:W-:Y:S01]  /*6550*/  FFMA R85, R28, R45.reuse, R85 ;  /* 0x0000002d1c557223 */ /* 0x080fe20000000055 */
[----:B------:R-:W-:Y:S01]  /*6560*/  FFMA R101, R30, R45, R101 ;  /* 0x0000002d1e657223 */ /* 0x000fe20000000065 */
[----:B------:R-:W-:Y:S01]  /*6570*/  FFMA R0, R46, R23, R9 ;  /* 0x000000172e007223 */ /* 0x000fe20000000009 */
[----:B------:R-:W-:Y:S01]  /*6580*/  FFMA R54, R45, R31, R54 ;  /* 0x0000001f2d367223 */ /* 0x000fe20000000036 */
[----:B------:R-:W4:Y:S01]  /*6590*/  LDS.128 R8, [R82+0xb90] ;  /* 0x000b900052087984 */ /* 0x000f220000000c00 */
[-C--:B------:R-:W-:Y:S01]  /*65a0*/  FFMA R53, R22, R46.reuse, R53 ;  /* 0x0000002e16357223 */ /* 0x080fe20000000035 */
[C---:B---3--:R-:W-:Y:S01]  /*65b0*/  FFMA R17, R47.reuse, R39, R0 ;  /* 0x000000272f117223 */ /* 0x048fe20000000000 */
[-C--:B------:R-:W-:Y:S01]  /*65c0*/  FFMA R85, R26, R46.reuse, R85 ;  /* 0x0000002e1a557223 */ /* 0x080fe20000000055 */
[----:B------:R-:W-:Y:S01]  /*65d0*/  FFMA R101, R34, R46, R101 ;  /* 0x0000002e22657223 */ /* 0x000fe20000000065 */
[----:B------:R-:W-:Y:S01]  /*65e0*/  FFMA R54, R46, R35, R54 ;  /* 0x000000232e367223 */ /* 0x000fe20000000036 */
[----:B------:R-:W-:Y:S01]  /*65f0*/  FFMA R53, R38, R47, R53 ;  /* 0x0000002f26357223 */ /* 0x000fe20000000035 */
[----:B------:R3:W-:Y:S01]  /*6600*/  STG.E desc[UR8][R70.64+0xd804], R17 ;  /* 0x00d8041146007986 */ /* 0x0007e2000c101908 */
[C---:B--2---:R-:W-:Y:S01]  /*6610*/  FFMA R19, R47.reuse, R51, R92 ;  /* 0x000000332f137223 */ /* 0x044fe2000000005c */
[-C--:B------:R-:W-:Y:S01]  /*6620*/  FFMA R85, R50, R47.reuse, R85 ;  /* 0x0000002f32557223 */ /* 0x080fe20000000055 */
[----:B------:R-:W-:Y:S01]  /*6630*/  FFMA R101, R66, R47, R101 ;  /* 0x0000002f42657223 */ /* 0x000fe20000000065 */
[----:B------:R-:W-:Y:S01]  /*6640*/  FFMA R47, R47, R67, R54 ;  /* 0x000000432f2f7223 */ /* 0x000fe20000000036 */
[----:B------:R-:W-:Y:S01]  /*6650*/  STG.E desc[UR8][R70.64], R117 ;  /* 0x0000007546007986 */ /* 0x000fe2000c101908 */
[----:B-1----:R-:W-:Y:S01]  /*6660*/  FFMA R0, R12, R21, R63 ;  /* 0x000000150c007223 */ /* 0x002fe2000000003f */
[-C--:B------:R-:W-:Y:S01]  /*6670*/  FFMA R43, R20, R12.reuse, R43 ;  /* 0x0000000c142b7223 */ /* 0x080fe2000000002b */
[-C--:B------:R-:W-:Y:S01]  /*6680*/  FFMA R83, R6, R12.reuse, R83 ;  /* 0x0000000c06537223 */ /* 0x080fe20000000053 */
[----:B------:R-:W-:Y:S01]  /*6690*/  FFMA R99, R24, R12, R99 ;  /* 0x0000000c18637223 */ /* 0x000fe20000000063 */
[C---:B---3--:R-:W-:Y:S01]  /*66a0*/  FFMA R17, R13.reuse, R3, R0 ;  /* 0x000000030d117223 */ /* 0x048fe20000000000 */
[C---:B------:R-:W-:Y:S01]  /*66b0*/  FFMA R96, R12.reuse, R7, R96 ;  /* 0x000000070c607223 */ /* 0x040fe20000000060 */
[----:B------:R-:W-:Y:S01]  /*66c0*/  FFMA R52, R12, R25, R52 ;  /* 0x000000190c347223 */ /* 0x000fe20000000034 */
[----:B------:R-:W-:Y:S01]  /*66d0*/  STG.E desc[UR8][R70.64+0xd884], R19 ;  /* 0x00d8841346007986 */ /* 0x000fe2000c101908 */
[----:B------:R-:W-:Y:S01]  /*66e0*/  FFMA R0, R14, R23, R17 ;  /* 0x000000170e007223 */ /* 0x000fe20000000011 */
[-C--:B------:R-:W-:Y:S01]  /*66f0*/  FFMA R43, R2, R13.reuse, R43 ;  /* 0x0000000d022b7223 */ /* 0x080fe2000000002b */
[-C--:B------:R-:W-:Y:S01]  /*6700*/  FFMA R83, R28, R13.reuse, R83 ;  /* 0x0000000d1c537223 */ /* 0x080fe20000000053 */
[----:B------:R-:W-:Y:S01]  /*6710*/  FFMA R99, R30, R13, R99 ;  /* 0x0000000d1e637223 */ /* 0x000fe20000000063 */
[C---:B------:R-:W-:Y:S01]  /*6720*/  FFMA R96, R13.reuse, R29, R96 ;  /* 0x0000001d0d607223 */ /* 0x040fe20000000060 */
[----:B------:R-:W-:Y:S01]  /*6730*/  FFMA R52, R13, R31, R52 ;  /* 0x0000001f0d347223 */ /* 0x000fe20000000034 */
[----:B------:R-:W1:Y:S01]  /*6740*/  LDS.128 R16, [R82+0xc10] ;  /* 0x000c100052107984 */ /* 0x000e620000000c00 */
[C---:B------:R-:W-:Y:S01]  /*6750*/  FFMA R13, R15.reuse, R39, R0 ;  /* 0x000000270f0d7223 */ /* 0x040fe20000000000 */
        /* <DEDUP_REMOVED lines=9> */
[----:B----4-:R-:W-:Y:S01]  /*67f0*/  FFMA R0, R8, R21, R57 ;  /* 0x0000001508007223 */ /* 0x010fe20000000039 */
[----:B------:R2:W-:Y:S01]  /*6800*/  STG.E desc[UR8][R70.64+0x12004], R13 ;  /* 0x0120040d46007986 */ /* 0x0005e2000c101908 */
[----:B------:R-:W-:Y:S01]  /*6810*/  FFMA R15, R15, R67, R52 ;  /* 0x000000430f0f7223 */ /* 0x000fe20000000034 */
[-C--:B------:R-:W-:Y:S01]  /*6820*/  FFMA R81, R6, R8.reuse, R81 ;  /* 0x0000000806517223 */ /* 0x080fe20000000051 */
[-C--:B------:R-:W-:Y:S01]  /*6830*/  FFMA R33, R20, R8.reuse, R33 ;  /* 0x0000000814217223 */ /* 0x080fe20000000021 */
[----:B------:R-:W-:Y:S01]  /*6840*/  STG.E desc[UR8][R70.64+0x12080], R83 ;  /* 0x0120805346007986 */ /* 0x000fe2000c101908 */
[----:B------:R-:W-:Y:S01]  /*6850*/  FFMA R95, R24, R8, R95 ;  /* 0x00000008185f7223 */ /* 0x000fe2000000005f */
[----:B------:R-:W-:Y:S01]  /*6860*/  FFMA R81, R28, R9, R81 ;  /* 0x000000091c517223 */ /* 0x000fe20000000051 */
[C---:B------:R-:W-:Y:S01]  /*6870*/  FFMA R102, R8.reuse, R7, R102 ;  /* 0x0000000708667223 */ /* 0x040fe20000000066 */
[----:B------:R-:W-:Y:S01]  /*6880*/  STG.E desc[UR8][R70.64+0x12104], R15 ;  /* 0x0121040f46007986 */ /* 0x000fe2000c101908 */
[----:B------:R-:W-:Y:S01]  /*6890*/  FFMA R48, R8, R25, R48 ;  /* 0x0000001908307223 */ /* 0x000fe20000000030 */
[-C--:B------:R-:W-:Y:S01]  /*68a0*/  FFMA R81, R26, R10.reuse, R81 ;  /* 0x0000000a1a517223 */ /* 0x080fe20000000051 */
[----:B------:R-:W-:Y:S01]  /*68b0*/  FFMA R33, R2, R9, R33 ;  /* 0x0000000902217223 */ /* 0x000fe20000000021 */
[C---:B--2---:R-:W-:Y:S01]  /*68c0*/  FFMA R13, R9.reuse, R3, R0 ;  /* 0x00000003090d7223 */ /* 0x044fe20000000000 */
[----:B------:R-:W-:Y:S01]  /*68d0*/  FFMA R95, R30, R9, R95 ;  /* 0x000000091e5f7223 */ /* 0x000fe2000000005f */
[----:B------:R-:W-:Y:S01]  /*68e0*/  FFMA R81, R50, R11, R81 ;  /* 0x0000000b32517223 */ /* 0x000fe20000000051 */
[C---:B------:R-:W-:Y:S01]  /*68f0*/  FFMA R102, R9.reuse, R29, R102 ;  /* 0x0000001d09667223 */ /* 0x040fe20000000066 */
[----:B------:R-:W-:Y:S01]  /*6900*/  FFMA R0, R10, R23, R13 ;  /* 0x000000170a007223 */ /* 0x000fe2000000000d */
[----:B------:R-:W-:Y:S01]  /*6910*/  FFMA R48, R9, R31, R48 ;  /* 0x0000001f09307223 */ /* 0x000fe20000000030 */
[----:B------:R-:W2:Y:S01]  /*6920*/  LDS.128 R12, [R82+0xc90] ;  /* 0x000c9000520c7984 */ /* 0x000ea20000000c00 */
[-C--:B------:R-:W-:Y:S01]  /*6930*/  FFMA R33, R22, R10.reuse, R33 ;  /* 0x0000000a16217223 */ /* 0x080fe20000000021 */
[----:B------:R-:W-:Y:S01]  /*6940*/  FFMA R9, R11, R39, R0 ;  /* 0x000000270b097223 */ /* 0x000fe20000000000 */
[----:B------:R-:W-:Y:S01]  /*6950*/  FFMA R95, R34, R10, R95 ;  /* 0x0000000a225f7223 */ /* 0x000fe2000000005f */
[----:B------:R-:W-:Y:S01]  /*6960*/  STG.E desc[UR8][R70.64+0x16880], R81 ;  /* 0x0168805146007986 */ /* 0x000fe2000c101908 */
[C---:B------:R-:W-:Y:S01]  /*6970*/  FFMA R102, R10.reuse, R27, R102 ;  /* 0x0000001b0a667223 */ /* 0x040fe20000000066 */
[----:B------:R-:W-:Y:S01]  /*6980*/  FFMA R48, R10, R35, R48 ;  /* 0x000000230a307223 */ /* 0x000fe20000000030 */
[-C--:B------:R-:W-:Y:S01]  /*6990*/  FFMA R33, R38, R11.reuse, R33 ;  /* 0x0000000b26217223 */ /* 0x080fe20000000021 */
[----:B------:R-:W3:Y:S01]  /*69a0*/  LDS.128 R80, [R82+0xd10] ;  /* 0x000d100052507984 */ /* 0x000ee20000000c00 */
[----:B------:R-:W-:Y:S01]  /*69b0*/  FFMA R95, R66, R11, R95 ;  /* 0x0000000b425f7223 */ /* 0x000fe2000000005f */
[-C--:B-1----:R-:W-:Y:S01]  /*69c0*/  FFMA R5, R24, R16.reuse, R5 ;  /* 0x0000001018057223 */ /* 0x082fe20000000005 */
[----:B------:R-:W-:Y:S01]  /*69d0*/  FFMA R0, R16, R21, R59 ;  /* 0x0000001510007223 */ /* 0x000fe2000000003b */
[----:B------:R1:W-:Y:S01]  /*69e0*/  STG.E desc[UR8][R70.64+0x16804], R9 ;  /* 0x0168040946007986 */ /* 0x0003e2000c101908 */
[-C--:B------:R-:W-:Y:S01]  /*69f0*/  FFMA R37, R20, R16.reuse, R37 ;  /* 0x0000001014257223 */ /* 0x080fe20000000025 */
[----:B------:R-:W-:Y:S01]  /*6a00*/  FFMA R5, R30, R17, R5 ;  /* 0x000000111e057223 */ /* 0x000fe20000000005 */
[----:B------:R-:W-:Y:S01]  /*6a10*/  FFMA R73, R6, R16, R73 ;  /* 0x0000001006497223 */ /* 0x000fe20000000049 */
[C---:B------:R-:W-:Y:S01]  /*6a20*/  FFMA R106, R16.reuse, R7, R106 ;  /* 0x00000007106a7223 */ /* 0x040fe2000000006a */
[----:B------:R-:W-:Y:S01]  /*6a30*/  FFMA R42, R16, R25, R42 ;  /* 0x00000019102a7223 */ /* 0x000fe2000000002a */
[-C--:B------:R-:W-:Y:S01]  /*6a40*/  FFMA R5, R34, R18.reuse, R5 ;  /* 0x0000001222057223 */ /* 0x080fe20000000005 */
[----:B------:R4:W-:Y:S01]  /*6a50*/  STG.E desc[UR8][R70.64+0x12000], R43 ;  /* 0x0120002b46007986 */ /* 0x0009e2000c101908 */
[-C--:B------:R-:W-:Y:S01]  /*6a60*/  FFMA R37, R2, R17.reuse, R37 ;  /* 0x0000001102257223 */ /* 0x080fe20000000025 */
[----:B------:R-:W-:Y:S01]  /*6a70*/  FFMA R73, R28, R17, R73 ;  /* 0x000000111c497223 */ /* 0x000fe20000000049 */
[----:B------:R-:W-:Y:S01]  /*6a80*/  FFMA R5, R66, R19, R5 ;  /* 0x0000001342057223 */ /* 0x000fe20000000005 */
[C---:B------:R-:W-:Y:S01]  /*6a90*/  FFMA R106, R17.reuse, R29, R106 ;  /* 0x0000001d116a7223 */ /* 0x040fe2000000006a */
[C---:B-1----:R-:W-:Y:S01]  /*6aa0*/  FFMA R9, R17.reuse, R3, R0 ;  /* 0x0000000311097223 */ /* 0x042fe20000000000 */
[----:B------:R-:W-:Y:S01]  /*6ab0*/  FFMA R42, R17, R31, R42 ;  /* 0x0000001f112a7223 */ /* 0x000fe2000000002a */
[-C--:B------:R-:W-:Y:S01]  /*6ac0*/  FFMA R37, R22, R18.reuse, R37 ;  /* 0x0000001216257223 */ /* 0x080fe20000000025 */
[----:B------:R1:W-:Y:S01]  /*6ad0*/  STG.E desc[UR8][R70.64+0x1b100], R5 ;  /* 0x01b1000546007986 */ /* 0x0003e2000c101908 */
[----:B------:R-:W-:Y:S01]  /*6ae0*/  FFMA R0, R18, R23, R9 ;  /* 0x0000001712007223 */ /* 0x000fe20000000009 */
[----:B------:R-:W-:Y:S01]  /*6af0*/  FFMA R73, R26, R18, R73 ;  /* 0x000000121a497223 */ /* 0x000fe20000000049 */
[C---:B------:R-:W-:Y:S01]  /*6b00*/  FFMA R106, R18.reuse, R27, R106 ;  /* 0x0000001b126a7223 */ /* 0x040fe2000000006a */
[----:B----4-:R-:W-:Y:S01]  /*6b10*/  FFMA R43, R11, R51, R102 ;  /* 0x000000330b2b7223 */ /* 0x010fe20000000066 */
[----:B------:R-:W-:Y:S01]  /*6b20*/  FFMA R9, R19, R39, R0 ;  /* 0x0000002713097223 */ /* 0x000fe20000000000 */
[----:B------:R-:W-:Y:S01]  /*6b30*/  FFMA R11, R11, R67, R48 ;  /* 0x000000430b0b7223 */ /* 0x000fe20000000030 */
[----:B------:R-:W-:Y:S01]  /*6b40*/  FFMA R42, R18, R35, R42 ;  /* 0x00000023122a7223 */ /* 0x000fe2000000002a */
[-C--:B------:R-:W-:Y:S01]  /*6b50*/  FFMA R37, R38, R19.reuse, R37 ;  /* 0x0000001326257223 */ /* 0x080fe20000000025 */
[----:B------:R-:W-:Y:S01]  /*6b60*/  FFMA R73, R50, R19, R73 ;  /* 0x0000001332497223 */ /* 0x000fe20000000049 */
[----:B------:R4:W-:Y:S01]  /*6b70*/  STG.E desc[UR8][R70.64+0x1b004], R9 ;  /* 0x01b0040946007986 */ /* 0x0009e2000c101908 */
[----:B--2---:R-:W-:Y:S01]  /*6b80*/  FFMA R0, R12, R21, R61 ;  /* 0x000000150c007223 */ /* 0x004fe2000000003d */
[-C--:B------:R-:W-:Y:S01]  /*6b90*/  FFMA R41, R20, R12.reuse, R41 ;  /* 0x0000000c14297223 */ /* 0x080fe20000000029 */
[-C--:B------:R-:W-:Y:S01]  /*6ba0*/  FFMA R75, R6, R12.reuse, R75 ;  /* 0x0000000c064b7223 */ /* 0x080fe2000000004b */
[----:B------:R-:W-:Y:S01]  /*6bb0*/  FFMA R91, R24, R12, R91 ;  /* 0x0000000c185b7223 */ /* 0x000fe2000000005b */
[----:B-1----:R-:W-:Y:S01]  /*6bc0*/  FFMA R5, R13, R3, R0 ;  /* 0x000000030d057223 */ /* 0x002fe20000000000 */
[C---:B------:R-:W-:Y:S01]  /*6bd0*/  FFMA R110, R12.reuse, R7, R110 ;  /* 0x000000070c6e7223 */ /* 0x040fe2000000006e */
[----:B------:R-:W-:Y:S01]  /*6be0*/  FFMA R32, R12, R25, R32 ;  /* 0x000000190c207223 */ /* 0x000fe20000000020 */
[----:B------:R-:W-:Y:S01]  /*6bf0*/  FFMA R41, R2, R13, R41 ;  /* 0x0000000d02297223 */ /* 0x000fe20000000029 */
[----:B------:R-:W-:Y:S01]  /*6c00*/  FFMA R0, R14, R23, R5 ;  /* 0x000000170e007223 */ /* 0x000fe20000000005 */
[-C--:B---3--:R-:W-:Y:S01]  /*6c10*/  FFMA R49, R20, R80.reuse, R49 ;  /* 0x0000005014317223 */ /* 0x088fe20000000031 */
[-C--:B------:R-:W-:Y:S01]  /*6c20*/  FFMA R79, R6, R80.reuse, R79 ;  /* 0x00000050064f7223 */ /* 0x080fe2000000004f */
[----:B------:R-:W-:Y:S01]  /*6c30*/  FFMA R93, R24, R80, R93 ;  /* 0x00000050185d7223 */ /* 0x000fe2000000005d */
[----:B------:R-:W-:Y:S01]  /*6c40*/  FFMA R5, R15, R39, R0 ;  /* 0x000000270f057223 */ /* 0x000fe20000000000 */
[C---:B------:R-:W-:Y:S01]  /*6c50*/  FFMA R0, R80.reuse, R21, R65 ;  /* 0x0000001550007223 */ /* 0x040fe20000000041 */
[C---:B------:R-:W-:Y:S01]  /*6c60*/  FFMA R114, R80.reuse, R7, R114 ;  /* 0x0000000750727223 */ /* 0x040fe20000000072 */
[----:B------:R-:W-:Y:S01]  /*6c70*/  FFMA R36, R80, R25, R36 ;  /* 0x0000001950247223 */ /* 0x000fe20000000024 */
        /* <DEDUP_REMOVED lines=21> */
[----:B------:R1:W-:Y:S01]  /*6dd0*/  STG.E desc[UR8][R70.64+0x16904], R11 ;  /* 0x0169040b46007986 */ /* 0x0003e2000c101908 */
[-C--:B------:R-:W-:Y:S01]  /*6de0*/  FFMA R41, R38, R15.reuse, R41 ;  /* 0x0000000f26297223 */ /* 0x080fe20000000029 */
[-C--:B------:R-:W-:Y:S01]  /*6df0*/  FFMA R75, R50, R15.reuse, R75 ;  /* 0x0000000f324b7223 */ /* 0x080fe2000000004b */
[----:B------:R-:W-:Y:S01]  /*6e00*/  FFMA R91, R66, R15, R91 ;  /* 0x0000000f425b7223 */ /* 0x000fe2000000005b */
[C---:B----4-:R-:W-:Y:S01]  /*6e10*/  FFMA R9, R15.reuse, R51, R110 ;  /* 0x000000330f097223 */ /* 0x050fe2000000006e */
[----:B------:R-:W-:Y:S01]  /*6e20*/  FFMA R15, R15, R67, R32 ;  /* 0x000000430f0f7223 */ /* 0x000fe20000000020 */
[-C--:B------:R-:W-:Y:S01]  /*6e30*/  FFMA R49, R38, R83.reuse, R49 ;  /* 0x0000005326317223 */ /* 0x080fe20000000031 */
[-C--:B------:R-:W-:Y:S01]  /*6e40*/  FFMA R79, R50, R83.reuse, R79 ;  /* 0x00000053324f7223 */ /* 0x080fe2000000004f */
[----:B------:R-:W-:Y:S01]  /*6e50*/  FFMA R93, R66, R83, R93 ;  /* 0x00000053425d7223 */ /* 0x000fe2000000005d */
[----:B------:R-:W-:Y:S01]  /*6e60*/  FFMA R39, R83, R39, R0 ;  /* 0x0000002753277223 */ /* 0x000fe20000000000 */
[----:B------:R-:W-:Y:S01]  /*6e70*/  STG.E desc[UR8][R70.64+0x4], R89 ;  /* 0x0000045946007986 */ /* 0x000fe2000c101908 */
[C---:B-1----:R-:W-:Y:S01]  /*6e80*/  FFMA R11, R19.reuse, R51, R106 ;  /* 0x00000033130b7223 */ /* 0x042fe2000000006a */
[----:B------:R-:W-:Y:S01]  /*6e90*/  FFMA R19, R19, R67, R42 ;  /* 0x0000004313137223 */ /* 0x000fe2000000002a */
[C---:B------:R-:W-:Y:S01]  /*6ea0*/  FFMA R51, R83.reuse, R51, R114 ;  /* 0x0000003353337223 */ /* 0x040fe20000000072 */
[----:B------:R-:W-:Y:S01]  /*6eb0*/  FFMA R67, R83, R67, R36 ;  /* 0x0000004353437223 */ /* 0x000fe20000000024 */
[----:B------:R-:W-:Y:S04]  /*6ec0*/  STG.E desc[UR8][R70.64+0x4804], R107 ;  /* 0x0048046b46007986 */ /* 0x000fe8000c101908 */
        /* <DEDUP_REMOVED lines=31> */
[----:B------:R-:W-:Y:S01]  /*70c0*/  STG.E desc[UR8][R70.64+0x24104], R67 ;  /* 0x0241044346007986 */ /* 0x000fe2000c101908 */
[----:B------:R-:W-:Y:S05]  /*70d0*/  EXIT ;  /* 0x000000000000794d */ /* 0x000fea0003800000 */
.L_x_1:
[----:B------:R-:W-:-:S00]  /*70e0*/  BRA `(.L_x_1) ;  /* 0xfffffffc00fc7947 */ /* 0x000fc0000383ffff */
[----:B------:R-:W-:-:S00]  /*70f0*/  NOP ;  /* 0x0000000000007918 */ /* 0x000fc00000000000 */
        /* <DEDUP_REMOVED lines=8> */
.L_x_2:


//--------------------- .nv.shared.main_kernel0   --------------------------
	.section	.nv.shared.main_kernel0,"aw",@nobits
	.sectionflags	@""
	.align	4
.nv.shared.main_kernel0:
	.zero		13696


//--------------------- .nv.shared.reserved.0     --------------------------
	.section	.nv.shared.reserved.0,"aw",@nobits
	.weak		__nv_reservedSMEM_offset_0_alias
	.size		__nv_reservedSMEM_offset_0_alias, 0, 64
	.other		__nv_reservedSMEM_offset_0_alias,@"STO_CUDA_RESERVED_SHARED STV_DEFAULT"
__nv_reservedSMEM_offset_0_alias:
	.zero		0
	.zero		64


//--------------------- .nv.constant0.main_kernel0 --------------------------
	.section	.nv.constant0.main_kernel0,"a",@progbits
	.sectionflags	@""
	.align	4
.nv.constant0.main_kernel0:
	.zero		920


//--------------------- SYMBOLS --------------------------

	.type		.nv.reservedSmem.offset0,@object
	.size		.nv.reservedSmem.offset0,0x4
	.type		.nv.reservedSmem.cap,@object
	.size		.nv.reservedSmem.cap,0x4
